// auto-generated by cutlass_sweep.fmha — config: {"arch": "sm_90", "direction": "fwd", "dtype": "bf16", "head_dim": 256, "mask": "residual", "schedule": "tma", "tile_kv": 128, "tile_q": 64}
#include "cutlass/cutlass.h"
#include "cute/tensor.hpp"
#include "cutlass/device_kernel.h"
#include "cutlass/kernel_hardware_info.h"
#include "88_hopper_fmha/collective/fmha_fusion.hpp"
#include "88_hopper_fmha/kernel/fmha_kernel_builder.hpp"

using namespace cute;
using Element = cutlass::bfloat16_t;
using TileShape = Shape<_64, _128, _256>;
using StrideQ = cute::tuple<int, _1, cute::tuple<int, int>>;
using StrideK = cute::tuple<int, _1, cute::tuple<int, int>>;
using StrideV = cute::tuple<int, cute::_1, cute::tuple<int, int>>;

using Kernel = typename cutlass::fmha::kernel::FmhaBuilder<
    Element, float, float,
    TileShape, StrideQ, StrideK, StrideV,
    cutlass::fmha::collective::ResidualFusion,
    cutlass::gemm::KernelTma
  >::Kernel;

auto* _anchor = &cutlass::device_kernel<Kernel>;


// ===== COMPILED SASS (sm_90a) =====

	.target	sm_90a

	.elftype	@"ET_EXEC"


//--------------------- .note.nv.tkinfo           --------------------------
	.section	.note.nv.tkinfo,"",@"SHT_NOTE"
	.sectionflags	@"SHF_NOTE_NV_TKINFO"
	.tkinfo
        /*0018*/ 	.word	0x00000002
        /*0030*/ 	.string	""
        /*0030*/ 	.string	"ptxas"
        /*0030*/ 	.string	"Cuda compilation tools, release 13.0, V13.0.88"
        /*0030*/ 	.string	"Build cuda_13.0.r13.0/compiler.36424714_0"
        /*0030*/ 	.string	"-arch sm_90a -m 64 "



//--------------------- .note.nv.cuinfo           --------------------------
	.section	.note.nv.cuinfo,"",@"SHT_NOTE"
	.sectionflags	@"SHF_NOTE_NV_CUINFO"
        /*0018*/ 	.short	0x0002
        /*001a*/ 	.short	0x005a
        /*001c*/ 	.short	0x0082
	.zero		2


//--------------------- .nv.info                  --------------------------
	.section	.nv.info,"",@"SHT_CUDA_INFO"
	.align	4


	//----- nvinfo : EIATTR_REGCOUNT
	.align		4
        /*0000*/ 	.byte	0x04, 0x2f
        /*0002*/ 	.short	(.L_16 - .L_15)
	.align		4
.L_15:
        /*0004*/ 	.word	index@(_ZN7cutlass13device_kernelINS_4fmha6kernel13FmhaKernelTmaINS1_10collective15FmhaMainloopTmaINS_10bfloat16_tEfN4cute5tupleIJNS7_1CILi64EEENS9_ILi128EEENS9_ILi256EEEEEENS4_14ResidualFusionEJEEENS4_15FmhaFwdEpilogueIS6_fNS8_IJSA_SC_SB_EEEEEJEEEEEvNT_6ParamsE)
        /*0008*/ 	.word	0x000000f5


	//----- nvinfo : EIATTR_FRAME_SIZE
	.align		4
.L_16:
        /*000c*/ 	.byte	0x04, 0x11
        /*000e*/ 	.short	(.L_18 - .L_17)
	.align		4
.L_17:
        /*0010*/ 	.word	index@($__internal_0_$__cuda_sm20_rcp_rn_f32_slowpath)
        /*0014*/ 	.word	0x00000000


	//----- nvinfo : EIATTR_FRAME_SIZE
	.align		4
.L_18:
        /*0018*/ 	.byte	0x04, 0x11
        /*001a*/ 	.short	(.L_20 - .L_19)
	.align		4
.L_19:
        /*001c*/ 	.word	index@(_ZN7cutlass13device_kernelINS_4fmha6kernel13FmhaKernelTmaINS1_10collective15FmhaMainloopTmaINS_10bfloat16_tEfN4cute5tupleIJNS7_1CILi64EEENS9_ILi128EEENS9_ILi256EEEEEENS4_14ResidualFusionEJEEENS4_15FmhaFwdEpilogueIS6_fNS8_IJSA_SC_SB_EEEEEJEEEEEvNT_6ParamsE)
        /*0020*/ 	.word	0x00000000


	//----- nvinfo : EIATTR_MIN_STACK_SIZE
	.align		4
.L_20:
        /*0024*/ 	.byte	0x04, 0x12
        /*0026*/ 	.short	(.L_22 - .L_21)
	.align		4
.L_21:
        /*0028*/ 	.word	index@(_ZN7cutlass13device_kernelINS_4fmha6kernel13FmhaKernelTmaINS1_10collective15FmhaMainloopTmaINS_10bfloat16_tEfN4cute5tupleIJNS7_1CILi64EEENS9_ILi128EEENS9_ILi256EEEEEENS4_14ResidualFusionEJEEENS4_15FmhaFwdEpilogueIS6_fNS8_IJSA_SC_SB_EEEEEJEEEEEvNT_6ParamsE)
        /*002c*/ 	.word	0x00000000
.L_22:


//--------------------- .nv.compat                --------------------------
	.section	.nv.compat,"",@"SHT_CUDA_COMPAT_INFO"
	.align	4
        /*0000*/ 	.byte	0x02, 0x09, 0x01, 0x00, 0x02, 0x02, 0x04, 0x00, 0x02, 0x05, 0x05, 0x00, 0x03, 0x07, 0x01, 0x01
        /*0010*/ 	.byte	0x02, 0x03, 0x01, 0x00, 0x02, 0x06, 0x01, 0x00, 0x04, 0x0b, 0x08, 0x00, 0x00, 0x00, 0x00, 0x00
        /*0020*/ 	.byte	0x00, 0x00, 0x00, 0x00


//--------------------- .nv.info._ZN7cutlass13device_kernelINS_4fmha6kernel13FmhaKernelTmaINS1_10collective15FmhaMainloopTmaINS_10bfloat16_tEfN4cute5tupleIJNS7_1CILi64EEENS9_ILi128EEENS9_ILi256EEEEEENS4_14ResidualFusionEJEEENS4_15FmhaFwdEpilogueIS6_fNS8_IJSA_SC_SB_EEEEEJEEEEEvNT_6ParamsE --------------------------
	.section	.nv.info._ZN7cutlass13device_kernelINS_4fmha6kernel13FmhaKernelTmaINS1_10collective15FmhaMainloopTmaINS_10bfloat16_tEfN4cute5tupleIJNS7_1CILi64EEENS9_ILi128EEENS9_ILi256EEEEEENS4_14ResidualFusionEJEEENS4_15FmhaFwdEpilogueIS6_fNS8_IJSA_SC_SB_EEEEEJEEEEEvNT_6ParamsE,"",@"SHT_CUDA_INFO"
	.sectionflags	@""
	.align	4


	//----- nvinfo : EIATTR_CUDA_API_VERSION
	.align		4
        /*0000*/ 	.byte	0x04, 0x37
        /*0002*/ 	.short	(.L_24 - .L_23)
.L_23:
        /*0004*/ 	.word	0x00000082


	//----- nvinfo : EIATTR_KPARAM_INFO
	.align		4
.L_24:
        /*0008*/ 	.byte	0x04, 0x17
        /*000a*/ 	.short	(.L_26 - .L_25)
.L_25:
        /*000c*/ 	.word	0x00000000
        /*0010*/ 	.short	0x0000
        /*0012*/ 	.short	0x0070
        /*0014*/ 	.byte	0x00, 0xf0, 0x01, 0x20


	//----- nvinfo : EIATTR_SPARSE_MMA_MASK
	.align		4
.L_26:
        /*0018*/ 	.byte	0x03, 0x50
        /*001a*/ 	.short	0x0000


	//----- nvinfo : EIATTR_MAXREG_COUNT
	.align		4
        /*001c*/ 	.byte	0x03, 0x1b
        /*001e*/ 	.short	0x00ff


	//----- nvinfo : EIATTR_NUM_BARRIERS
	.align		4
        /*0020*/ 	.byte	0x02, 0x4c
        /*0022*/ 	.byte	0x02
	.zero		1


	//----- nvinfo : EIATTR_EXTERNS
	.align		4
        /*0024*/ 	.byte	0x04, 0x0f
        /*0026*/ 	.short	(.L_28 - .L_27)


	//   ....[0]....
	.align		4
.L_27:
        /*0028*/ 	.word	index@(__assertfail)


	//----- nvinfo : EIATTR_MERCURY_ISA_VERSION
	.align		4
.L_28:
        /*002c*/ 	.byte	0x03, 0x5f
        /*002e*/ 	.short	0x0101


	//----- nvinfo : EIATTR_COOP_GROUP_MASK_REGIDS
	.align		4
        /*0030*/ 	.byte	0x04, 0x29
        /*0032*/ 	.short	(.L_30 - .L_29)


	//   ....[0]....
.L_29:
        /*0034*/ 	.word	0xffffffff


	//   ....[1]....
        /*0038*/ 	.word	0xffffffff


	//   ....[2]....
        /*003c*/ 	.word	0xffffffff


	//   ....[3]....
        /*0040*/ 	.word	0xffffffff


	//   ....[4]....
        /*0044*/ 	.word	0xffffffff


	//   ....[5]....
        /*0048*/ 	.word	0xffffffff


	//   ....[6]....
        /*004c*/ 	.word	0xffffffff


	//   ....[7]....
        /*0050*/ 	.word	0xffffffff


	//   ....[8]....
        /*0054*/ 	.word	0xffffffff


	//   ....[9]....
        /*0058*/ 	.word	0xffffffff


	//   ....[10]....
        /*005c*/ 	.word	0xffffffff


	//   ....[11]....
        /*0060*/ 	.word	0xffffffff


	//   ....[12]....
        /*0064*/ 	.word	0xffffffff


	//   ....[13]....
        /*0068*/ 	.word	0xffffffff


	//   ....[14]....
        /*006c*/ 	.word	0xffffffff


	//   ....[15]....
        /*0070*/ 	.word	0xffffffff


	//   ....[16]....
        /*0074*/ 	.word	0xffffffff


	//   ....[17]....
        /*0078*/ 	.word	0xffffffff


	//   ....[18]....
        /*007c*/ 	.word	0xffffffff


	//   ....[19]....
        /*0080*/ 	.word	0xffffffff


	//   ....[20]....
        /*0084*/ 	.word	0xffffffff


	//----- nvinfo : EIATTR_COOP_GROUP_INSTR_OFFSETS
	.align		4
.L_30:
        /*0088*/ 	.byte	0x04, 0x28
        /*008a*/ 	.short	(.L_32 - .L_31)


	//   ....[0]....
.L_31:
        /*008c*/ 	.word	0x00000050


	//   ....[1]....
        /*0090*/ 	.word	0x00000140


	//   ....[2]....
        /*0094*/ 	.word	0x00000270


	//   ....[3]....
        /*0098*/ 	.word	0x00000410


	//   ....[4]....
        /*009c*/ 	.word	0x000005b0


	//   ....[5]....
        /*00a0*/ 	.word	0x00003260


	//   ....[6]....
        /*00a4*/ 	.word	0x000032c0


	//   ....[7]....
        /*00a8*/ 	.word	0x000032e0


	//   ....[8]....
        /*00ac*/ 	.word	0x00003300


	//   ....[9]....
        /*00b0*/ 	.word	0x000063d0


	//   ....[10]....
        /*00b4*/ 	.word	0x00006420


	//   ....[11]....
        /*00b8*/ 	.word	0x00006450


	//   ....[12]....
        /*00bc*/ 	.word	0x00006470


	//   ....[13]....
        /*00c0*/ 	.word	0x0000a880


	//   ....[14]....
        /*00c4*/ 	.word	0x0000a8b0


	//   ....[15]....
        /*00c8*/ 	.word	0x0000a900


	//   ....[16]....
        /*00cc*/ 	.word	0x0000a910


	//   ....[17]....
        /*00d0*/ 	.word	0x0000d510


	//   ....[18]....
        /*00d4*/ 	.word	0x0000d550


	//   ....[19]....
        /*00d8*/ 	.word	0x0000d5a0


	//   ....[20]....
        /*00dc*/ 	.word	0x0000d5b0


	//----- nvinfo : EIATTR_SYSCALL_OFFSETS
	.align		4
.L_32:
        /*00e0*/ 	.byte	0x04, 0x46
        /*00e2*/ 	.short	(.L_34 - .L_33)


	//   ....[0]....
.L_33:
        /*00e4*/ 	.word	0x0000e4e0


	//   ....[1]....
        /*00e8*/ 	.word	0x0000e600


	//----- nvinfo : EIATTR_MBARRIER_INSTR_OFFSETS
	.align		4
.L_34:
        /*00ec*/ 	.byte	0x04, 0x39
        /*00ee*/ 	.short	(.L_36 - .L_35)


	//   ....[0]....
.L_35:
        /*00f0*/ 	.word	0x00000240
        /*00f4*/ 	.word	0x000000ff
        /*00f8*/ 	.word	0x00048040
        /*00fc*/ 	.short	0x0100
        /*00fe*/ 	.byte	0x08
	.zero		1


	//   ....[1]....
        /*0100*/ 	.word	0x00000250
        /*0104*/ 	.word	0x000000ff
        /*0108*/ 	.word	0x00048048
        /*010c*/ 	.short	0x0100
        /*010e*/ 	.byte	0x08
	.zero		1


	//   ....[2]....
        /*0110*/ 	.word	0x00000380
        /*0114*/ 	.word	0x000000ff
        /*0118*/ 	.word	0x00048000
        /*011c*/ 	.short	0x0100
        /*011e*/ 	.byte	0x08
	.zero		1


	//   ....[3]....
        /*0120*/ 	.word	0x00000390
        /*0124*/ 	.word	0x000000ff
        /*0128*/ 	.word	0x00048020
        /*012c*/ 	.short	0x0100
        /*012e*/ 	.byte	0x08
	.zero		1


	//   ....[4]....
        /*0130*/ 	.word	0x000003a0
        /*0134*/ 	.word	0x000000ff
        /*0138*/ 	.word	0x00048008
        /*013c*/ 	.short	0x0100
        /*013e*/ 	.byte	0x08
	.zero		1


	//   ....[5]....
        /*0140*/ 	.word	0x000003b0
        /*0144*/ 	.word	0x000000ff
        /*0148*/ 	.word	0x00048028
        /*014c*/ 	.short	0x0100
        /*014e*/ 	.byte	0x08
	.zero		1


	//   ....[6]....
        /*0150*/ 	.word	0x000003c0
        /*0154*/ 	.word	0x000000ff
        /*0158*/ 	.word	0x00048010
        /*015c*/ 	.short	0x0100
        /*015e*/ 	.byte	0x08
	.zero		1


	//   ....[7]....
        /*0160*/ 	.word	0x000003d0
        /*0164*/ 	.word	0x000000ff
        /*0168*/ 	.word	0x00048030
        /*016c*/ 	.short	0x0100
        /*016e*/ 	.byte	0x08
	.zero		1


	//   ....[8]....
        /*0170*/ 	.word	0x000003e0
        /*0174*/ 	.word	0x000000ff
        /*0178*/ 	.word	0x00048018
        /*017c*/ 	.short	0x0100
        /*017e*/ 	.byte	0x08
	.zero		1


	//   ....[9]....
        /*0180*/ 	.word	0x000003f0
        /*0184*/ 	.word	0x000000ff
        /*0188*/ 	.word	0x00048038
        /*018c*/ 	.short	0x0100
        /*018e*/ 	.byte	0x08
	.zero		1


	//   ....[10]....
        /*0190*/ 	.word	0x00000520
        /*0194*/ 	.word	0x000000ff
        /*0198*/ 	.word	0x00048050
        /*019c*/ 	.short	0x0100
        /*019e*/ 	.byte	0x08
	.zero		1


	//   ....[11]....
        /*01a0*/ 	.word	0x00000530
        /*01a4*/ 	.word	0x000000ff
        /*01a8*/ 	.word	0x00048070
        /*01ac*/ 	.short	0x0100
        /*01ae*/ 	.byte	0x08
	.zero		1


	//   ....[12]....
        /*01b0*/ 	.word	0x00000540
        /*01b4*/ 	.word	0x000000ff
        /*01b8*/ 	.word	0x00048058
        /*01bc*/ 	.short	0x0100
        /*01be*/ 	.byte	0x08
	.zero		1


	//   ....[13]....
        /*01c0*/ 	.word	0x00000550
        /*01c4*/ 	.word	0x000000ff
        /*01c8*/ 	.word	0x00048078
        /*01cc*/ 	.short	0x0100
        /*01ce*/ 	.byte	0x08
	.zero		1


	//   ....[14]....
        /*01d0*/ 	.word	0x00000560
        /*01d4*/ 	.word	0x000000ff
        /*01d8*/ 	.word	0x00048060
        /*01dc*/ 	.short	0x0100
        /*01de*/ 	.byte	0x08
	.zero		1


	//   ....[15]....
        /*01e0*/ 	.word	0x00000570
        /*01e4*/ 	.word	0x000000ff
        /*01e8*/ 	.word	0x00048080
        /*01ec*/ 	.short	0x0100
        /*01ee*/ 	.byte	0x08
	.zero		1


	//   ....[16]....
        /*01f0*/ 	.word	0x00000580
        /*01f4*/ 	.word	0x000000ff
        /*01f8*/ 	.word	0x00048068
        /*01fc*/ 	.short	0x0100
        /*01fe*/ 	.byte	0x08
	.zero		1


	//   ....[17]....
        /*0200*/ 	.word	0x00000590
        /*0204*/ 	.word	0x000000ff
        /*0208*/ 	.word	0x00048088
        /*020c*/ 	.short	0x0100
        /*020e*/ 	.byte	0x08
	.zero		1


	//   ....[18]....
        /*0210*/ 	.word	0x000006f0
        /*0214*/ 	.word	0x00000003
        /*0218*/ 	.word	0x00048048
        /*021c*/ 	.short	0x010a
        /*021e*/ 	.byte	0x3f
	.zero		1


	//   ....[19]....
        /*0220*/ 	.word	0x00000af0
        /*0224*/ 	.word	0x00000003
        /*0228*/ 	.word	0x00048020
        /*022c*/ 	.short	0x010a
        /*022e*/ 	.byte	0x3f
	.zero		1


	//   ....[20]....
        /*0230*/ 	.word	0x00000df0
        /*0234*/ 	.word	0x00000002
        /*0238*/ 	.word	0x00048020
        /*023c*/ 	.short	0x010a
        /*023e*/ 	.byte	0x3f
	.zero		1


	//   ....[21]....
        /*0240*/ 	.word	0x00001160
        /*0244*/ 	.word	0x00000003
        /*0248*/ 	.word	0x00048020
        /*024c*/ 	.short	0x010a
        /*024e*/ 	.byte	0x3f
	.zero		1


	//   ....[22]....
        /*0250*/ 	.word	0x000014c0
        /*0254*/ 	.word	0x00000003
        /*0258*/ 	.word	0x00048020
        /*025c*/ 	.short	0x010a
        /*025e*/ 	.byte	0x3f
	.zero		1


	//   ....[23]....
        /*0260*/ 	.word	0x00001840
        /*0264*/ 	.word	0x00000002
        /*0268*/ 	.word	0x00048040
        /*026c*/ 	.short	0x010a
        /*026e*/ 	.byte	0x3f
	.zero		1


	//   ....[24]....
        /*0270*/ 	.word	0x00001860
        /*0274*/ 	.word	0x00000002
        /*0278*/ 	.word	0x00048000
        /*027c*/ 	.short	0x010a
        /*027e*/ 	.byte	0x3f
	.zero		1


	//   ....[25]....
        /*0280*/ 	.word	0x00003750
        /*0284*/ 	.word	0x00000002
        /*0288*/ 	.word	0x00048008
        /*028c*/ 	.short	0x010a
        /*028e*/ 	.byte	0x3f
	.zero		1


	//   ....[26]....
        /*0290*/ 	.word	0x00005380
        /*0294*/ 	.word	0x00000098
        /*0298*/ 	.word	0x00000000
        /*029c*/ 	.short	0x0101
        /*029e*/ 	.byte	0x3f
	.zero		1


	//   ....[27]....
        /*02a0*/ 	.word	0x00005450
        /*02a4*/ 	.word	0x00000099
        /*02a8*/ 	.word	0x00048000
        /*02ac*/ 	.short	0x010a
        /*02ae*/ 	.byte	0x3f
	.zero		1


	//   ....[28]....
        /*02b0*/ 	.word	0x00005c50
        /*02b4*/ 	.word	0x0000000e
        /*02b8*/ 	.word	0x00048020
        /*02bc*/ 	.short	0x010a
        /*02be*/ 	.byte	0x3f
	.zero		1


	//   ....[29]....
        /*02c0*/ 	.word	0x00006400
        /*02c4*/ 	.word	0x000000ec
        /*02c8*/ 	.word	0x00000000
        /*02cc*/ 	.short	0x0101
        /*02ce*/ 	.byte	0x3f
	.zero		1


	//   ....[30]....
        /*02d0*/ 	.word	0x00006430
        /*02d4*/ 	.word	0x000000ef
        /*02d8*/ 	.word	0x00048000
        /*02dc*/ 	.short	0x010a
        /*02de*/ 	.byte	0x3f
	.zero		1


	//   ....[31]....
        /*02e0*/ 	.word	0x00008b60
        /*02e4*/ 	.word	0x0000000c
        /*02e8*/ 	.word	0x00000000
        /*02ec*/ 	.short	0x0101
        /*02ee*/ 	.byte	0x3f
	.zero		1


	//   ....[32]....
        /*02f0*/ 	.word	0x00008c10
        /*02f4*/ 	.word	0x0000000e
        /*02f8*/ 	.word	0x00048020
        /*02fc*/ 	.short	0x010a
        /*02fe*/ 	.byte	0x3f
	.zero		1


	//   ....[33]....
        /*0300*/ 	.word	0x00009000
        /*0304*/ 	.word	0x00000099
        /*0308*/ 	.word	0x00048000
        /*030c*/ 	.short	0x010a
        /*030e*/ 	.byte	0x3f
	.zero		1


	//   ....[34]....
        /*0310*/ 	.word	0x000098e0
        /*0314*/ 	.word	0x000000da
        /*0318*/ 	.word	0x00048020
        /*031c*/ 	.short	0x010a
        /*031e*/ 	.byte	0x3f
	.zero		1


	//   ....[35]....
        /*0320*/ 	.word	0x0000a8c0
        /*0324*/ 	.word	0x000000ee
        /*0328*/ 	.word	0x00000000
        /*032c*/ 	.short	0x0101
        /*032e*/ 	.byte	0x3f
	.zero		1


	//   ....[36]....
        /*0330*/ 	.word	0x0000a8d0
        /*0334*/ 	.word	0x000000f0
        /*0338*/ 	.word	0x00048000
        /*033c*/ 	.short	0x010a
        /*033e*/ 	.byte	0x3f
	.zero		1


	//   ....[37]....
        /*0340*/ 	.word	0x0000d060
        /*0344*/ 	.word	0x00000006
        /*0348*/ 	.word	0x00000000
        /*034c*/ 	.short	0x0101
        /*034e*/ 	.byte	0x3f
	.zero		1


	//   ....[38]....
        /*0350*/ 	.word	0x0000d0e0
        /*0354*/ 	.word	0x00000006
        /*0358*/ 	.word	0x00048020
        /*035c*/ 	.short	0x010a
        /*035e*/ 	.byte	0x3f
	.zero		1


	//   ....[39]....
        /*0360*/ 	.word	0x00010080
        /*0364*/ 	.word	0x00000003
        /*0368*/ 	.word	0x00048048
        /*036c*/ 	.short	0x010a
        /*036e*/ 	.byte	0x3f
	.zero		1


	//   ....[40]....
        /*0370*/ 	.word	0x000100d0
        /*0374*/ 	.word	0x00000003
        /*0378*/ 	.word	0x00048020
        /*037c*/ 	.short	0x010a
        /*037e*/ 	.byte	0x3f
	.zero		1


	//   ....[41]....
        /*0380*/ 	.word	0x00010120
        /*0384*/ 	.word	0x00000002
        /*0388*/ 	.word	0x00048020
        /*038c*/ 	.short	0x010a
        /*038e*/ 	.byte	0x3f
	.zero		1


	//   ....[42]....
        /*0390*/ 	.word	0x00010170
        /*0394*/ 	.word	0x00000003
        /*0398*/ 	.word	0x00048020
        /*039c*/ 	.short	0x010a
        /*039e*/ 	.byte	0x3f
	.zero		1


	//   ....[43]....
        /*03a0*/ 	.word	0x000101c0
        /*03a4*/ 	.word	0x00000003
        /*03a8*/ 	.word	0x00048020
        /*03ac*/ 	.short	0x010a
        /*03ae*/ 	.byte	0x3f
	.zero		1


	//   ....[44]....
        /*03b0*/ 	.word	0x00010210
        /*03b4*/ 	.word	0x00000002
        /*03b8*/ 	.word	0x00048040
        /*03bc*/ 	.short	0x010a
        /*03be*/ 	.byte	0x3f
	.zero		1


	//   ....[45]....
        /*03c0*/ 	.word	0x00010260
        /*03c4*/ 	.word	0x00000002
        /*03c8*/ 	.word	0x00048000
        /*03cc*/ 	.short	0x010a
        /*03ce*/ 	.byte	0x3f
	.zero		1


	//   ....[46]....
        /*03d0*/ 	.word	0x000102b0
        /*03d4*/ 	.word	0x00000002
        /*03d8*/ 	.word	0x00048008
        /*03dc*/ 	.short	0x010a
        /*03de*/ 	.byte	0x3f
	.zero		1


	//   ....[47]....
        /*03e0*/ 	.word	0x00010300
        /*03e4*/ 	.word	0x00000099
        /*03e8*/ 	.word	0x00048000
        /*03ec*/ 	.short	0x010a
        /*03ee*/ 	.byte	0x3f
	.zero		1


	//   ....[48]....
        /*03f0*/ 	.word	0x00010350
        /*03f4*/ 	.word	0x0000000e
        /*03f8*/ 	.word	0x00048020
        /*03fc*/ 	.short	0x010a
        /*03fe*/ 	.byte	0x3f
	.zero		1


	//   ....[49]....
        /*0400*/ 	.word	0x000103a0
        /*0404*/ 	.word	0x000000ef
        /*0408*/ 	.word	0x00048000
        /*040c*/ 	.short	0x010a
        /*040e*/ 	.byte	0x3f
	.zero		1


	//   ....[50]....
        /*0410*/ 	.word	0x000103f0
        /*0414*/ 	.word	0x0000000e
        /*0418*/ 	.word	0x00048020
        /*041c*/ 	.short	0x010a
        /*041e*/ 	.byte	0x3f
	.zero		1


	//   ....[51]....
        /*0420*/ 	.word	0x00010440
        /*0424*/ 	.word	0x00000099
        /*0428*/ 	.word	0x00048000
        /*042c*/ 	.short	0x010a
        /*042e*/ 	.byte	0x3f
	.zero		1


	//   ....[52]....
        /*0430*/ 	.word	0x00010490
        /*0434*/ 	.word	0x000000da
        /*0438*/ 	.word	0x00048020
        /*043c*/ 	.short	0x010a
        /*043e*/ 	.byte	0x3f
	.zero		1


	//   ....[53]....
        /*0440*/ 	.word	0x000104e0
        /*0444*/ 	.word	0x000000f0
        /*0448*/ 	.word	0x00048000
        /*044c*/ 	.short	0x010a
        /*044e*/ 	.byte	0x3f
	.zero		1


	//   ....[54]....
        /*0450*/ 	.word	0x00010530
        /*0454*/ 	.word	0x00000006
        /*0458*/ 	.word	0x00048020
        /*045c*/ 	.short	0x010a
        /*045e*/ 	.byte	0x3f
	.zero		1


	//----- nvinfo : EIATTR_NUM_MBARRIERS
	.align		4
.L_36:
        /*0460*/ 	.byte	0x03, 0x38
        /*0462*/ 	.short	0x0012


	//----- nvinfo : EIATTR_EXIT_INSTR_OFFSETS
	.align		4
        /*0464*/ 	.byte	0x04, 0x1c
        /*0466*/ 	.short	(.L_38 - .L_37)


	//   ....[0]....
.L_37:
        /*0468*/ 	.word	0x00010070


	//----- nvinfo : EIATTR_MAX_THREADS
	.align		4
.L_38:
        /*046c*/ 	.byte	0x04, 0x05
        /*046e*/ 	.short	(.L_40 - .L_39)
.L_39:
        /*0470*/ 	.word	0x00000080
        /*0474*/ 	.word	0x00000001
        /*0478*/ 	.word	0x00000001


	//----- nvinfo : EIATTR_CRS_STACK_SIZE
	.align		4
.L_40:
        /*047c*/ 	.byte	0x04, 0x1e
        /*047e*/ 	.short	(.L_42 - .L_41)
.L_41:
        /*0480*/ 	.word	0x00000000


	//----- nvinfo : EIATTR_CBANK_PARAM_SIZE
	.align		4
.L_42:
        /*0484*/ 	.byte	0x03, 0x19
        /*0486*/ 	.short	0x0870


	//----- nvinfo : EIATTR_PARAM_CBANK
	.align		4
        /*0488*/ 	.byte	0x04, 0x0a
        /*048a*/ 	.short	(.L_44 - .L_43)
	.align		4
.L_43:
        /*048c*/ 	.word	index@(.nv.constant0._ZN7cutlass13device_kernelINS_4fmha6kernel13FmhaKernelTmaINS1_10collective15FmhaMainloopTmaINS_10bfloat16_tEfN4cute5tupleIJNS7_1CILi64EEENS9_ILi128EEENS9_ILi256EEEEEENS4_14ResidualFusionEJEEENS4_15FmhaFwdEpilogueIS6_fNS8_IJSA_SC_SB_EEEEEJEEEEEvNT_6ParamsE)
        /*0490*/ 	.short	0x0210
        /*0492*/ 	.short	0x0870


	//----- nvinfo : EIATTR_SW_WAR
	.align		4
.L_44:
        /*0494*/ 	.byte	0x04, 0x36
        /*0496*/ 	.short	(.L_46 - .L_45)
.L_45:
        /*0498*/ 	.word	0x00000008
.L_46:


//--------------------- .nv.callgraph             --------------------------
	.section	.nv.callgraph,"",@"SHT_CUDA_CALLGRAPH"
	.align	4
	.sectionentsize	8
	.align		4
        /*0000*/ 	.word	0x00000000
	.align		4
        /*0004*/ 	.word	0xffffffff
	.align		4
        /*0008*/ 	.word	index@(_ZN7cutlass13device_kernelINS_4fmha6kernel13FmhaKernelTmaINS1_10collective15FmhaMainloopTmaINS_10bfloat16_tEfN4cute5tupleIJNS7_1CILi64EEENS9_ILi128EEENS9_ILi256EEEEEENS4_14ResidualFusionEJEEENS4_15FmhaFwdEpilogueIS6_fNS8_IJSA_SC_SB_EEEEEJEEEEEvNT_6ParamsE)
	.align		4
        /*000c*/ 	.word	index@(__assertfail)
	.align		4
        /*0010*/ 	.word	0x00000000
	.align		4
        /*0014*/ 	.word	0xfffffffe
	.align		4
        /*0018*/ 	.word	0x00000000
	.align		4
        /*001c*/ 	.word	0xfffffffd
	.align		4
        /*0020*/ 	.word	0x00000000
	.align		4
        /*0024*/ 	.word	0xfffffffc


//--------------------- .nv.constant4             --------------------------
	.section	.nv.constant4,"a",@progbits
	.align	8
	.align		8
.nv.constant4:
        /*0000*/ 	.dword	__assertfail
	.align		8
        /*0008*/ 	.dword	__unnamed_1
	.align		8
        /*0010*/ 	.dword	__unnamed_2
	.align		8
        /*0018*/ 	.dword	_ZN39_INTERNAL_0d862456_4_k_cu_62d9a557_31174cuda3std3__45__cpo5beginE
	.align		8
        /*0020*/ 	.dword	_ZN39_INTERNAL_0d862456_4_k_cu_62d9a557_31174cuda3std3__45__cpo3endE
	.align		8
        /*0028*/ 	.dword	_ZN39_INTERNAL_0d862456_4_k_cu_62d9a557_31174cuda3std3__45__cpo6cbeginE
	.align		8
        /*0030*/ 	.dword	_ZN39_INTERNAL_0d862456_4_k_cu_62d9a557_31174cuda3std3__45__cpo4cendE
	.align		8
        /*0038*/ 	.dword	_ZN39_INTERNAL_0d862456_4_k_cu_62d9a557_31174cuda3std3__441_GLOBAL__N__0d862456_4_k_cu_62d9a557_31176ignoreE
	.align		8
        /*0040*/ 	.dword	_ZN39_INTERNAL_0d862456_4_k_cu_62d9a557_31174cuda3std3__419piecewise_constructE
	.align		8
        /*0048*/ 	.dword	_ZN39_INTERNAL_0d862456_4_k_cu_62d9a557_31174cuda3std3__48in_placeE
	.align		8
        /*0050*/ 	.dword	_ZN39_INTERNAL_0d862456_4_k_cu_62d9a557_31174cuda3std6ranges3__45__cpo4swapE
	.align		8
        /*0058*/ 	.dword	_ZN39_INTERNAL_0d862456_4_k_cu_62d9a557_31174cuda3std6ranges3__45__cpo9iter_moveE
	.align		8
        /*0060*/ 	.dword	_ZN39_INTERNAL_0d862456_4_k_cu_62d9a557_31174cute7productE
	.align		8
        /*0068*/ 	.dword	_ZN39_INTERNAL_0d862456_4_k_cu_62d9a557_31174cute1_E
	.align		8
        /*0070*/ 	.dword	$str$23
	.align		8
        /*0078*/ 	.dword	$str$24


//--------------------- .text._ZN7cutlass13device_kernelINS_4fmha6kernel13FmhaKernelTmaINS1_10collective15FmhaMainloopTmaINS_10bfloat16_tEfN4cute5tupleIJNS7_1CILi64EEENS9_ILi128EEENS9_ILi256EEEEEENS4_14ResidualFusionEJEEENS4_15FmhaFwdEpilogueIS6_fNS8_IJSA_SC_SB_EEEEEJEEEEEvNT_6ParamsE --------------------------
	.section	.text._ZN7cutlass13device_kernelINS_4fmha6kernel13FmhaKernelTmaINS1_10collective15FmhaMainloopTmaINS_10bfloat16_tEfN4cute5tupleIJNS7_1CILi64EEENS9_ILi128EEENS9_ILi256EEEEEENS4_14ResidualFusionEJEEENS4_15FmhaFwdEpilogueIS6_fNS8_IJSA_SC_SB_EEEEEJEEEEEvNT_6ParamsE,"ax",@progbits
	.align	128
.text._ZN7cutlass13device_kernelINS_4fmha6kernel13FmhaKernelTmaINS1_10collective15FmhaMainloopTmaINS_10bfloat16_tEfN4cute5tupleIJNS7_1CILi64EEENS9_ILi128EEENS9_ILi256EEEEEENS4_14ResidualFusionEJEEENS4_15FmhaFwdEpilogueIS6_fNS8_IJSA_SC_SB_EEEEEJEEEEEvNT_6ParamsE:
        .type           _ZN7cutlass13device_kernelINS_4fmha6kernel13FmhaKernelTmaINS1_10collective15FmhaMainloopTmaINS_10bfloat16_tEfN4cute5tupleIJNS7_1CILi64EEENS9_ILi128EEENS9_ILi256EEEEEENS4_14ResidualFusionEJEEENS4_15FmhaFwdEpilogueIS6_fNS8_IJSA_SC_SB_EEEEEJEEEEEvNT_6ParamsE,@function
        .size           _ZN7cutlass13device_kernelINS_4fmha6kernel13FmhaKernelTmaINS1_10collective15FmhaMainloopTmaINS_10bfloat16_tEfN4cute5tupleIJNS7_1CILi64EEENS9_ILi128EEENS9_ILi256EEEEEENS4_14ResidualFusionEJEEENS4_15FmhaFwdEpilogueIS6_fNS8_IJSA_SC_SB_EEEEEJEEEEEvNT_6ParamsE,(.L_x_105 - _ZN7cutlass13device_kernelINS_4fmha6kernel13FmhaKernelTmaINS1_10collective15FmhaMainloopTmaINS_10bfloat16_tEfN4cute5tupleIJNS7_1CILi64EEENS9_ILi128EEENS9_ILi256EEEEEENS4_14ResidualFusionEJEEENS4_15FmhaFwdEpilogueIS6_fNS8_IJSA_SC_SB_EEEEEJEEEEEvNT_6ParamsE)
        .other          _ZN7cutlass13device_kernelINS_4fmha6kernel13FmhaKernelTmaINS1_10collective15FmhaMainloopTmaINS_10bfloat16_tEfN4cute5tupleIJNS7_1CILi64EEENS9_ILi128EEENS9_ILi256EEEEEENS4_14ResidualFusionEJEEENS4_15FmhaFwdEpilogueIS6_fNS8_IJSA_SC_SB_EEEEEJEEEEEvNT_6ParamsE,@"STO_CUDA_ENTRY STV_DEFAULT"
_ZN7cutlass13device_kernelINS_4fmha6kernel13FmhaKernelTmaINS1_10collective15FmhaMainloopTmaINS_10bfloat16_tEfN4cute5tupleIJNS7_1CILi64EEENS9_ILi128EEENS9_ILi256EEEEEENS4_14ResidualFusionEJEEENS4_15FmhaFwdEpilogueIS6_fNS8_IJSA_SC_SB_EEEEEJEEEEEvNT_6ParamsE:
[----:B------:R-:W1:Y:S01]  /*0000*/  LDC R1, c[0x0][0x28] ;  /* 0x00000a00ff017b82 */ /* 0x000e620000000800 */
[----:B------:R-:W2:Y:S01]  /*0010*/  S2R R16, SR_TID.X ;  /* 0x0000000000107919 */ /* 0x000ea20000002100 */
[----:B------:R-:W-:Y:S01]  /*0020*/  ELECT P0, URZ, PT ;  /* 0x00000000003f782f */ /* 0x000fe20003800000 */
[----:B------:R-:W-:Y:S01]  /*0030*/  BSSY B0, `(.L_x_0) ;  /* 0x0000010000007945 */ /* 0x000fe20003800000 */
[----:B--2---:R-:W-:-:S05]  /*0040*/  SHF.R.U32.HI R9, RZ, 0x5, R16 ;  /* 0x00000005ff097819 */ /* 0x004fca0000011610 */
[----:B------:R-:W2:Y:S02]  /*0050*/  SHFL.IDX PT, R0, R9, RZ, 0x1f ;  /* 0x00001fff09007589 */ /* 0x000ea400000e0000 */
[----:B--2---:R-:W-:-:S13]  /*0060*/  ISETP.NE.OR P0, PT, R0, RZ, !P0 ;  /* 0x000000ff0000720c */ /* 0x004fda0004705670 */
[----:B-1----:R-:W-:Y:S05]  /*0070*/  @P0 BRA `(.L_x_1) ;  /* 0x00000000002c0947 */ /* 0x002fea0003800000 */
[----:B------:R-:W-:Y:S02]  /*0080*/  ULDC.64 UR4, c[0x0][0x198] ;  /* 0x0000660000047ab9 */ /* 0x000fe40000000a00 */
[----:B------:R-:W-:Y:S02]  /*0090*/  UIADD3 UR6, UP0, UR4, 0xf0, URZ ;  /* 0x000000f004067890 */ /* 0x000fe4000ff1e03f */
[----:B------:R-:W-:Y:S02]  /*00a0*/  UIADD3 UR8, UP1, UR4, 0x1f0, URZ ;  /* 0x000001f004087890 */ /* 0x000fe4000ff3e03f */
[----:B------:R-:W-:Y:S02]  /*00b0*/  UIADD3 UR4, UP2, UR4, 0x2f0, URZ ;  /* 0x000002f004047890 */ /* 0x000fe4000ff5e03f */
[----:B------:R-:W-:Y:S02]  /*00c0*/  UIADD3.X UR7, URZ, UR5, URZ, UP0, !UPT ;  /* 0x000000053f077290 */ /* 0x000fe400087fe43f */
[----:B------:R-:W-:-:S02]  /*00d0*/  UIADD3.X UR9, URZ, UR5, URZ, UP1, !UPT ;  /* 0x000000053f097290 */ /* 0x000fc40008ffe43f */
[----:B------:R-:W-:-:S05]  /*00e0*/  UIADD3.X UR5, URZ, UR5, URZ, UP2, !UPT ;  /* 0x000000053f057290 */ /* 0x000fca00097fe43f */
[----:B------:R1:W-:Y:S02]  /*00f0*/  UTMACCTL.PF [UR6] ;  /* 0x00000000060079b9 */ /* 0x0003e40008040000 */
[----:B------:R1:W-:Y:S02]  /*0100*/  UTMACCTL.PF [UR8] ;  /* 0x00000000080079b9 */ /* 0x0003e40008040000 */
[----:B------:R1:W-:Y:S02]  /*0110*/  UTMACCTL.PF [UR4] ;  /* 0x00000000040079b9 */ /* 0x0003e40008040000 */
[----:B-1----:R-:W-:Y:S01]  /*0120*/  NOP ;  /* 0x0000000000007918 */ /* 0x002fe20000000000 */
.L_x_1:
[----:B------:R-:W-:Y:S05]  /*0130*/  BSYNC B0 ;  /* 0x0000000000007941 */ /* 0x000fea0003800000 */
.L_x_0:
[----:B------:R-:W1:Y:S02]  /*0140*/  SHFL.IDX PT, R0, R9, RZ, 0x1f ;  /* 0x00001fff09007589 */ /* 0x000e6400000e0000 */
[----:B-1----:R-:W-:-:S13]  /*0150*/  ISETP.NE.AND P0, PT, R0, RZ, PT ;  /* 0x000000ff0000720c */ /* 0x002fda0003f05270 */
[----:B------:R-:W-:Y:S05]  /*0160*/  @P0 BRA `(.L_x_2) ;  /* 0x0000000000400947 */ /* 0x000fea0003800000 */
[----:B------:R-:W1:Y:S01]  /*0170*/  S2UR UR8, SR_CgaCtaId ;  /* 0x00000000000879c3 */ /* 0x000e620000008800 */
[----:B------:R-:W-:Y:S01]  /*0180*/  UMOV UR4, 0x400 ;  /* 0x0000040000047882 */ /* 0x000fe20000000000 */
[----:B------:R-:W-:Y:S01]  /*0190*/  UMOV UR5, 0x1 ;  /* 0x0000000100057882 */ /* 0x000fe20000000000 */
[----:B------:R-:W-:Y:S01]  /*01a0*/  UMOV UR6, 0x80 ;  /* 0x0000008000067882 */ /* 0x000fe20000000000 */
[----:B------:R-:W-:Y:S01]  /*01b0*/  ELECT P0, URZ, PT ;  /* 0x00000000003f782f */ /* 0x000fe20003800000 */
[----:B------:R-:W-:-:S04]  /*01c0*/  UIADD3 UR6, -UR6, 0x100000, URZ ;  /* 0x0010000006067890 */ /* 0x000fc8000fffe13f */
[----:B------:R-:W-:Y:S02]  /*01d0*/  USHF.L.U32 UR7, UR6, 0xb, URZ ;  /* 0x0000000b06077899 */ /* 0x000fe4000800063f */
[----:B------:R-:W-:Y:S02]  /*01e0*/  USHF.L.U32 UR6, UR6, 0x1, URZ ;  /* 0x0000000106067899 */ /* 0x000fe4000800063f */
[----:B-1----:R-:W-:Y:S02]  /*01f0*/  ULEA UR8, UR8, UR4, 0x18 ;  /* 0x0000000408087291 */ /* 0x002fe4000f8ec03f */
[----:B------:R-:W-:-:S04]  /*0200*/  UIADD3 UR4, -UR5, 0x100000, URZ ;  /* 0x0010000005047890 */ /* 0x000fc8000fffe13f */
[----:B------:R-:W-:Y:S02]  /*0210*/  USHF.L.U32 UR5, UR4, 0xb, URZ ;  /* 0x0000000b04057899 */ /* 0x000fe4000800063f */
[----:B------:R-:W-:Y:S01]  /*0220*/  USHF.L.U32 UR4, UR4, 0x1, URZ ;  /* 0x0000000104047899 */ /* 0x000fe2000800063f */
[----:B------:R-:W1:Y:S11]  /*0230*/  FENCE.VIEW.ASYNC.S ;  /* 0x00000000000073c6 */ /* 0x000e760000000000 */
[----:B-1----:R1:W2:Y:S01]  /*0240*/  SYNCS.EXCH.64 URZ, [UR8+0x48040], UR4 ;  /* 0x04804004083f75b2 */ /* 0x0022a20008000100 */
[----:B------:R1:W3:Y:S01]  /*0250*/  SYNCS.EXCH.64 URZ, [UR8+0x48048], UR6 ;  /* 0x04804806083f75b2 */ /* 0x0002e20008000100 */
[----:B------:R-:W-:Y:S01]  /*0260*/  NOP ;  /* 0x0000000000007918 */ /* 0x000fe20000000000 */
.L_x_2:
[----:B------:R-:W4:Y:S01]  /*0270*/  SHFL.IDX PT, R0, R9, RZ, 0x1f ;  /* 0x00001fff09007589 */ /* 0x000f2200000e0000 */
[----:B------:R-:W-:Y:S01]  /*0280*/  NOP ;  /* 0x0000000000007918 */ /* 0x000fe20000000000 */
[----:B----4-:R-:W-:-:S13]  /*0290*/  ISETP.NE.AND P0, PT, R0, RZ, PT ;  /* 0x000000ff0000720c */ /* 0x010fda0003f05270 */
[----:B------:R-:W-:Y:S05]  /*02a0*/  @P0 BRA `(.L_x_3) ;  /* 0x0000000000580947 */ /* 0x000fea0003800000 */
[----:B-1----:R-:W1:Y:S01]  /*02b0*/  S2UR UR5, SR_CgaCtaId ;  /* 0x00000000000579c3 */ /* 0x002e620000008800 */
[----:B------:R-:W-:Y:S01]  /*02c0*/  UMOV UR4, 0x400 ;  /* 0x0000040000047882 */ /* 0x000fe20000000000 */
[----:B------:R-:W-:Y:S01]  /*02d0*/  UMOV UR6, 0x1 ;  /* 0x0000000100067882 */ /* 0x000fe20000000000 */
[----:B------:R-:W-:Y:S01]  /*02e0*/  UMOV UR7, 0x80 ;  /* 0x0000008000077882 */ /* 0x000fe20000000000 */
[----:B------:R-:W-:Y:S01]  /*02f0*/  ELECT P0, URZ, PT ;  /* 0x00000000003f782f */ /* 0x000fe20003800000 */
[----:B-1----:R-:W-:Y:S02]  /*0300*/  ULEA UR8, UR5, UR4, 0x18 ;  /* 0x0000000405087291 */ /* 0x002fe4000f8ec03f */
[----:B------:R-:W-:-:S04]  /*0310*/  UIADD3 UR4, -UR6, 0x100000, URZ ;  /* 0x0010000006047890 */ /* 0x000fc8000fffe13f */
[----:B------:R-:W-:Y:S02]  /*0320*/  USHF.L.U32 UR5, UR4, 0xb, URZ ;  /* 0x0000000b04057899 */ /* 0x000fe4000800063f */
[----:B------:R-:W-:Y:S02]  /*0330*/  USHF.L.U32 UR4, UR4, 0x1, URZ ;  /* 0x0000000104047899 */ /* 0x000fe4000800063f */
[----:B------:R-:W-:-:S04]  /*0340*/  UIADD3 UR6, -UR7, 0x100000, URZ ;  /* 0x0010000007067890 */ /* 0x000fc8000fffe13f */
[----:B------:R-:W-:Y:S02]  /*0350*/  USHF.L.U32 UR7, UR6, 0xb, URZ ;  /* 0x0000000b06077899 */ /* 0x000fe4000800063f */
[----:B------:R-:W-:Y:S01]  /*0360*/  USHF.L.U32 UR6, UR6, 0x1, URZ ;  /* 0x0000000106067899 */ /* 0x000fe2000800063f */
[----:B------:R-:W1:Y:S03]  /*0370*/  FENCE.VIEW.ASYNC.S ;  /* 0x00000000000073c6 */ /* 0x000e660000000000 */
[----:B-1----:R4:W1:Y:S08]  /*0380*/  SYNCS.EXCH.64 URZ, [UR8+0x48000], UR4 ;  /* 0x04800004083f75b2 */ /* 0x0028700008000100 */
[----:B------:R4:W1:Y:S01]  /*0390*/  SYNCS.EXCH.64 URZ, [UR8+0x48020], UR6 ;  /* 0x04802006083f75b2 */ /* 0x0008620008000100 */
[----:B------:R4:W1:Y:S01]  /*03a0*/  SYNCS.EXCH.64 URZ, [UR8+0x48008], UR4 ;  /* 0x04800804083f75b2 */ /* 0x0008620008000100 */
[----:B------:R4:W1:Y:S01]  /*03b0*/  SYNCS.EXCH.64 URZ, [UR8+0x48028], UR6 ;  /* 0x04802806083f75b2 */ /* 0x0008620008000100 */
[----:B------:R4:W1:Y:S01]  /*03c0*/  SYNCS.EXCH.64 URZ, [UR8+0x48010], UR4 ;  /* 0x04801004083f75b2 */ /* 0x0008620008000100 */
[----:B------:R4:W1:Y:S01]  /*03d0*/  SYNCS.EXCH.64 URZ, [UR8+0x48030], UR6 ;  /* 0x04803006083f75b2 */ /* 0x0008620008000100 */
[----:B------:R4:W1:Y:S01]  /*03e0*/  SYNCS.EXCH.64 URZ, [UR8+0x48018], UR4 ;  /* 0x04801804083f75b2 */ /* 0x0008620008000100 */
[----:B------:R4:W1:Y:S02]  /*03f0*/  SYNCS.EXCH.64 URZ, [UR8+0x48038], UR6 ;  /* 0x04803806083f75b2 */ /* 0x0008640008000100 */
[----:B----4-:R-:W-:Y:S01]  /*0400*/  NOP ;  /* 0x0000000000007918 */ /* 0x010fe20000000000 */
.L_x_3:
        /* <DEDUP_REMOVED lines=26> */
.L_x_4:
[----:B------:R-:W4:Y:S01]  /*05b0*/  SHFL.IDX PT, R9, R9, RZ, 0x1f ;  /* 0x00001fff09097589 */ /* 0x000f2200000e0000 */
[----:B------:R-:W-:Y:S02]  /*05c0*/  ELECT P0, URZ, PT ;  /* 0x00000000003f782f */ /* 0x000fe40003800000 */
[----:B------:R-:W-:Y:S01]  /*05d0*/  SHF.R.S32.HI R3, RZ, 0x1f, R16 ;  /* 0x0000001fff037819 */ /* 0x000fe20000011410 */
[----:B------:R-:W-:Y:S01]  /*05e0*/  NOP ;  /* 0x0000000000007918 */ /* 0x000fe20000000000 */
[----:B------:R-:W4:Y:S01]  /*05f0*/  S2UR UR36, SR_CTAID.Y ;  /* 0x00000000002479c3 */ /* 0x000f220000002600 */
[----:B------:R-:W-:Y:S01]  /*0600*/  BSSY B0, `(.L_x_5) ;  /* 0x0000038000007945 */ /* 0x000fe20003800000 */
[----:B------:R-:W-:Y:S02]  /*0610*/  LEA.HI R3, R3, R16, RZ, 0x7 ;  /* 0x0000001003037211 */ /* 0x000fe400078f38ff */
[----:B------:R-:W-:Y:S02]  /*0620*/  MOV R8, RZ ;  /* 0x000000ff00087202 */ /* 0x000fe40000000f00 */
[----:B------:R-:W-:-:S02]  /*0630*/  LOP3.LUT R3, R3, 0xffffff80, RZ, 0xc0, !PT ;  /* 0xffffff8003037812 */ /* 0x000fc400078ec0ff */
[----:B------:R-:W4:Y:S02]  /*0640*/  S2UR UR37, SR_CTAID.Z ;  /* 0x00000000002579c3 */ /* 0x000f240000002700 */
[----:B------:R-:W-:-:S06]  /*0650*/  IADD3 R0, R16, -R3, RZ ;  /* 0x8000000310007210 */ /* 0x000fcc0007ffe0ff */
[----:B-123--:R-:W-:Y:S01]  /*0660*/  BAR.SYNC.DEFER_BLOCKING 0x0 ;  /* 0x0000000000007b1d */ /* 0x00efe20000010000 */
[----:B----4-:R-:W-:-:S13]  /*0670*/  ISETP.EQ.AND P1, PT, R9, RZ, P0 ;  /* 0x000000ff0900720c */ /* 0x010fda0000722270 */
[----:B------:R-:W-:Y:S05]  /*0680*/  @!P1 BRA `(.L_x_6) ;  /* 0x0000000000bc9947 */ /* 0x000fea0003800000 */
[----:B------:R-:W1:Y:S01]  /*0690*/  S2R R3, SR_CgaCtaId ;  /* 0x0000000000037919 */ /* 0x000e620000008800 */
[----:B------:R-:W-:Y:S02]  /*06a0*/  MOV R2, 0x400 ;  /* 0x0000040000027802 */ /* 0x000fe40000000f00 */
[----:B------:R-:W-:Y:S02]  /*06b0*/  MOV R4, 0x1 ;  /* 0x0000000100047802 */ /* 0x000fe40000000f00 */
[----:B------:R-:W-:Y:S02]  /*06c0*/  ISETP.NE.AND P3, PT, R0, RZ, PT ;  /* 0x000000ff0000720c */ /* 0x000fe40003f65270 */
[----:B-1----:R-:W-:Y:S02]  /*06d0*/  LEA R3, R3, R2, 0x18 ;  /* 0x0000000203037211 */ /* 0x002fe400078ec0ff */
[----:B------:R-:W-:-:S04]  /*06e0*/  SHF.L.U32 R2, R4, 0x1f, RZ ;  /* 0x0000001f04027819 */ /* 0x000fc800000006ff */
[----:B------:R-:W1:Y:S02]  /*06f0*/  SYNCS.PHASECHK.TRANS64.TRYWAIT P2, [R3+URZ+0x48048], R2 ;  /* 0x04804802030075a7 */ /* 0x000e64000804017f */
[----:B-1----:R-:W-:Y:S05]  /*0700*/  @!P2 BRA `(.L_x_7) ;  /* 0x000000f8005ca947 */ /* 0x002fea0003800000 */
.L_x_84:
[----:B------:R-:W-:Y:S05]  /*0710*/  @P3 BRA `(.L_x_8) ;  /* 0x0000000000143947 */ /* 0x000fea0003800000 */
[----:B------:R-:W-:Y:S02]  /*0720*/  LOP3.LUT P2, RZ, R16, 0x1f, RZ, 0xc0, !PT ;  /* 0x0000001f10ff7812 */ /* 0x000fe4000784c0ff */
[----:B-1----:R-:W-:-:S04]  /*0730*/  MOV R2, 0x8000 ;  /* 0x0000800000027802 */ /* 0x002fc80000000f00 */
[----:B------:R2:W-:Y:S07]  /*0740*/  SYNCS.ARRIVE.TRANS64 RZ, [R3+URZ+0x48040], R2 ;  /* 0x0480400203ff79a7 */ /* 0x0005ee000800003f */
[----:B------:R-:W-:Y:S05]  /*0750*/  @!P2 BRA `(.L_x_8) ;  /* 0x000000000004a947 */ /* 0x000fea0003800000 */
[----:B------:R-:W-:Y:S01]  /*0760*/  BPT.TRAP 0x1 ;  /* 0x000000040000795c */ /* 0x000fe20000300000 */
.L_x_8:
[----:B------:R-:W3:Y:S01]  /*0770*/  S2UR UR11, SR_CTAID.X ;  /* 0x00000000000b79c3 */ /* 0x000ee20000002500 */
[----:B------:R-:W-:Y:S01]  /*0780*/  R2UR UR8, R3 ;  /* 0x00000000030872ca */ /* 0x000fe200000e0000 */
[----:B------:R-:W-:Y:S01]  /*0790*/  ULDC.64 UR4, c[0x0][0x198] ;  /* 0x0000660000047ab9 */ /* 0x000fe20000000a00 */
[----:B------:R-:W-:Y:S01]  /*07a0*/  UMOV UR6, 0x0 ;  /* 0x0000000000067882 */ /* 0x000fe20000000000 */
[----:B------:R-:W-:Y:S01]  /*07b0*/  UIADD3 UR4, UP0, UR4, 0xf0, URZ ;  /* 0x000000f004047890 */ /* 0x000fe2000ff1e03f */
[----:B------:R-:W-:Y:S01]  /*07c0*/  UMOV UR7, 0x10000000 ;  /* 0x1000000000077882 */ /* 0x000fe20000000000 */
[----:B------:R-:W-:Y:S02]  /*07d0*/  UMOV UR10, URZ ;  /* 0x0000003f000a7c82 */ /* 0x000fe40008000000 */
[----:B------:R-:W-:Y:S01]  /*07e0*/  UIADD3.X UR5, URZ, UR5, URZ, UP0, !UPT ;  /* 0x000000053f057290 */ /* 0x000fe200087fe43f */
[----:B------:R-:W-:Y:S01]  /*07f0*/  UMOV UR12, UR36 ;  /* 0x00000024000c7c82 */ /* 0x000fe20008000000 */
[----:B------:R-:W-:Y:S01]  /*0800*/  UMOV UR13, UR37 ;  /* 0x00000025000d7c82 */ /* 0x000fe20008000000 */
[----:B------:R-:W-:Y:S01]  /*0810*/  UMOV UR26, 0x40 ;  /* 0x00000040001a7882 */ /* 0x000fe20000000000 */
[----:B------:R-:W-:-:S02]  /*0820*/  UMOV UR28, UR36 ;  /* 0x00000024001c7c82 */ /* 0x000fc40008000000 */
[----:B------:R-:W-:Y:S02]  /*0830*/  UIADD3 UR9, UR8, 0x48040, URZ ;  /* 0x0004804008097890 */ /* 0x000fe4000fffe03f */
[----:B------:R-:W-:Y:S02]  /*0840*/  UIADD3 UR24, UR8, 0x2000, URZ ;  /* 0x0000200008187890 */ /* 0x000fe4000fffe03f */
[----:B------:R-:W-:Y:S02]  /*0850*/  UIADD3 UR16, UR8, 0x4000, URZ ;  /* 0x0000400008107890 */ /* 0x000fe4000fffe03f */
[----:B------:R-:W-:Y:S01]  /*0860*/  UIADD3 UR32, UR8, 0x6000, URZ ;  /* 0x0000600008207890 */ /* 0x000fe2000fffe03f */
[----:B------:R-:W-:Y:S01]  /*0870*/  UMOV UR29, UR37 ;  /* 0x00000025001d7c82 */ /* 0x000fe20008000000 */
[----:B------:R-:W-:Y:S01]  /*0880*/  UMOV UR25, UR9 ;  /* 0x0000000900197c82 */ /* 0x000fe20008000000 */
[----:B---3--:R-:W-:Y:S01]  /*0890*/  USHF.L.U32 UR11, UR11, 0x6, URZ ;  /* 0x000000060b0b7899 */ /* 0x008fe2000800063f */
[----:B------:R-:W-:Y:S01]  /*08a0*/  UMOV UR18, 0x80 ;  /* 0x0000008000127882 */ /* 0x000fe20000000000 */
[----:B------:R-:W-:Y:S01]  /*08b0*/  UMOV UR20, UR36 ;  /* 0x0000002400147c82 */ /* 0x000fe20008000000 */
[----:B------:R-:W-:Y:S01]  /*08c0*/  UMOV UR21, UR37 ;  /* 0x0000002500157c82 */ /* 0x000fe20008000000 */
[----:B------:R-:W-:Y:S01]  /*08d0*/  UMOV UR17, UR9 ;  /* 0x0000000900117c82 */ /* 0x000fe20008000000 */
[----:B------:R-:W-:-:S02]  /*08e0*/  UMOV UR34, 0xc0 ;  /* 0x000000c000227882 */ /* 0x000fc40000000000 */
[----:B------:R-:W-:Y:S01]  /*08f0*/  UMOV UR27, UR11 ;  /* 0x0000000b001b7c82 */ /* 0x000fe20008000000 */
[----:B------:R-:W-:Y:S01]  /*0900*/  UMOV UR19, UR11 ;  /* 0x0000000b00137c82 */ /* 0x000fe20008000000 */
[----:B------:R3:W-:Y:S01]  /*0910*/  UTMALDG.4D [UR8], [UR4], desc[UR6] ;  /* 0x00000608040075b4 */ /* 0x0007e20008019000 */
[----:B------:R-:W-:Y:S01]  /*0920*/  UMOV UR33, UR9 ;  /* 0x0000000900217c82 */ /* 0x000fe20008000000 */
[----:B------:R-:W-:Y:S01]  /*0930*/  UMOV UR35, UR11 ;  /* 0x0000000b00237c82 */ /* 0x000fe20008000000 */
[----:B------:R3:W-:Y:S01]  /*0940*/  UTMALDG.4D [UR24], [UR4], desc[UR6] ;  /* 0x00000618040075b4 */ /* 0x0007e20008019000 */
[----:B------:R3:W-:Y:S01]  /*0950*/  UTMALDG.4D [UR16], [UR4], desc[UR6] ;  /* 0x00000610040075b4 */ /* 0x0007e20008019000 */
[----:B------:R3:W-:Y:S02]  /*0960*/  UTMALDG.4D [UR32], [UR4], desc[UR6] ;  /* 0x00000620040075b4 */ /* 0x0007e40008019000 */
[----:B---3--:R-:W-:Y:S01]  /*0970*/  NOP ;  /* 0x0000000000007918 */ /* 0x008fe20000000000 */
.L_x_6:
[----:B------:R-:W-:Y:S05]  /*0980*/  BSYNC B0 ;  /* 0x0000000000007941 */ /* 0x000fea0003800000 */
.L_x_5:
[----:B------:R-:W3:Y:S01]  /*0990*/  LDC R10, c[0x0][0x28c] ;  /* 0x0000a300ff0a7b82 */ /* 0x000ee20000000800 */
[----:B------:R-:W-:Y:S01]  /*09a0*/  BSSY B0, `(.L_x_9) ;  /* 0x00000e5000007945 */ /* 0x000fe20003800000 */
[----:B------:R-:W-:Y:S02]  /*09b0*/  MOV R6, 0x1 ;  /* 0x0000000100067802 */ /* 0x000fe40000000f00 */
[----:B------:R-:W-:Y:S02]  /*09c0*/  MOV R4, 0x1 ;  /* 0x0000000100047802 */ /* 0x000fe40000000f00 */
[----:B------:R-:W-:Y:S02]  /*09d0*/  MOV R5, RZ ;  /* 0x000000ff00057202 */ /* 0x000fe40000000f00 */
[----:B---3--:R-:W-:-:S04]  /*09e0*/  IADD3 R17, R10, 0x7f, RZ ;  /* 0x0000007f0a117810 */ /* 0x008fc80007ffe0ff */
[----:B-12---:R-:W-:-:S04]  /*09f0*/  SHF.R.S32.HI R2, RZ, 0x1f, R17 ;  /* 0x0000001fff027819 */ /* 0x006fc80000011411 */
[----:B------:R-:W-:-:S04]  /*0a00*/  LEA.HI R17, R2, R17, RZ, 0x7 ;  /* 0x0000001102117211 */ /* 0x000fc800078f38ff */
[----:B------:R-:W-:-:S04]  /*0a10*/  SHF.R.S32.HI R7, RZ, 0x7, R17 ;  /* 0x00000007ff077819 */ /* 0x000fc80000011411 */
[----:B------:R-:W-:Y:S01]  /*0a20*/  SHF.L.U32 R7, R7, 0x1, RZ ;  /* 0x0000000107077819 */ /* 0x000fe200000006ff */
[----:B------:R-:W-:Y:S06]  /*0a30*/  @!P1 BRA `(.L_x_10) ;  /* 0x0000000c006c9947 */ /* 0x000fec0003800000 */
[----:B------:R-:W-:Y:S02]  /*0a40*/  ISETP.GE.AND P1, PT, R10, 0x1, PT ;  /* 0x000000010a00780c */ /* 0x000fe40003f26270 */
[----:B------:R-:W-:Y:S02]  /*0a50*/  LOP3.LUT R12, R16, 0x1f, RZ, 0xc0, !PT ;  /* 0x0000001f100c7812 */ /* 0x000fe400078ec0ff */
[----:B------:R-:W-:Y:S02]  /*0a60*/  MOV R8, RZ ;  /* 0x000000ff00087202 */ /* 0x000fe40000000f00 */
[----:B------:R-:W-:-:S07]  /*0a70*/  MOV R5, RZ ;  /* 0x000000ff00057202 */ /* 0x000fce0000000f00 */
        /* <DEDUP_REMOVED lines=9> */
.L_x_85:
[----:B------:R-:W-:Y:S01]  /*0b10*/  MOV R5, 0x1 ;  /* 0x0000000100057802 */ /* 0x000fe20000000f00 */
[----:B------:R-:W-:Y:S06]  /*0b20*/  @P2 BRA `(.L_x_13) ;  /* 0x0000000000142947 */ /* 0x000fec0003800000 */
[----:B------:R-:W-:Y:S02]  /*0b30*/  ISETP.NE.AND P1, PT, R12, RZ, PT ;  /* 0x000000ff0c00720c */ /* 0x000fe40003f25270 */
[----:B-1----:R-:W-:-:S04]  /*0b40*/  MOV R2, 0x10000 ;  /* 0x0001000000027802 */ /* 0x002fc80000000f00 */
[----:B------:R2:W-:Y:S07]  /*0b50*/  SYNCS.ARRIVE.TRANS64 RZ, [R3+URZ+0x48000], R2 ;  /* 0x0480000203ff79a7 */ /* 0x0005ee000800003f */
[----:B------:R-:W-:Y:S05]  /*0b60*/  @!P1 BRA `(.L_x_13) ;  /* 0x0000000000049947 */ /* 0x000fea0003800000 */
[----:B------:R-:W-:Y:S01]  /*0b70*/  BPT.TRAP 0x1 ;  /* 0x000000040000795c */ /* 0x000fe20000300000 */
.L_x_13:
[----:B------:R-:W3:Y:S01]  /*0b80*/  S2R R11, SR_CgaCtaId ;  /* 0x00000000000b7919 */ /* 0x000ee20000008800 */
[----:B------:R-:W-:Y:S01]  /*0b90*/  R2UR UR32, R3 ;  /* 0x00000000032072ca */ /* 0x000fe200000e0000 */
[----:B------:R-:W-:Y:S01]  /*0ba0*/  ULDC.64 UR4, c[0x0][0x198] ;  /* 0x0000660000047ab9 */ /* 0x000fe20000000a00 */
[----:B-12---:R-:W-:Y:S01]  /*0bb0*/  MOV R2, 0x400 ;  /* 0x0000040000027802 */ /* 0x006fe20000000f00 */
[----:B------:R-:W-:Y:S01]  /*0bc0*/  UIADD3 UR4, UP0, UR4, 0x1f0, URZ ;  /* 0x000001f004047890 */ /* 0x000fe2000ff1e03f */
[----:B------:R-:W-:Y:S01]  /*0bd0*/  MOV R3, 0x1 ;  /* 0x0000000100037802 */ /* 0x000fe20000000f00 */
[----:B------:R-:W-:Y:S01]  /*0be0*/  UMOV UR27, URZ ;  /* 0x0000003f001b7c82 */ /* 0x000fe20008000000 */
[----:B------:R-:W-:Y:S01]  /*0bf0*/  UMOV UR6, 0x0 ;  /* 0x0000000000067882 */ /* 0x000fe20000000000 */
[----:B------:R-:W-:Y:S01]  /*0c00*/  UIADD3.X UR5, URZ, UR5, URZ, UP0, !UPT ;  /* 0x000000053f057290 */ /* 0x000fe200087fe43f */
[----:B------:R-:W-:Y:S01]  /*0c10*/  SHF.L.U32 R3, R3, 0x1f, RZ ;  /* 0x0000001f03037819 */ /* 0x000fe200000006ff */
[----:B------:R-:W-:Y:S01]  /*0c20*/  UMOV UR7, 0x10000000 ;  /* 0x1000000000077882 */ /* 0x000fe20000000000 */
[----:B------:R-:W-:Y:S01]  /*0c30*/  UMOV UR26, URZ ;  /* 0x0000003f001a7c82 */ /* 0x000fe20008000000 */
[----:B------:R-:W-:Y:S01]  /*0c40*/  UMOV UR28, UR36 ;  /* 0x00000024001c7c82 */ /* 0x000fe20008000000 */
[----:B------:R-:W-:Y:S01]  /*0c50*/  UMOV UR29, UR37 ;  /* 0x00000025001d7c82 */ /* 0x000fe20008000000 */
[----:B------:R-:W-:Y:S01]  /*0c60*/  UIADD3 UR24, UR32, 0x8000, URZ ;  /* 0x0000800020187890 */ /* 0x000fe2000fffe03f */
[----:B------:R-:W-:Y:S01]  /*0c70*/  ISETP.NE.AND P2, PT, R0, RZ, PT ;  /* 0x000000ff0000720c */ /* 0x000fe20003f45270 */
[----:B------:R-:W-:-:S02]  /*0c80*/  UIADD3 UR25, UR32, 0x48000, URZ ;  /* 0x0004800020197890 */ /* 0x000fc4000fffe03f */
[----:B------:R-:W-:Y:S02]  /*0c90*/  UIADD3 UR16, UR32, 0xc000, URZ ;  /* 0x0000c00020107890 */ /* 0x000fe4000fffe03f */
[----:B------:R-:W-:Y:S02]  /*0ca0*/  UIADD3 UR8, UR32, 0x10000, URZ ;  /* 0x0001000020087890 */ /* 0x000fe4000fffe03f */
[----:B------:R-:W-:Y:S01]  /*0cb0*/  UIADD3 UR32, UR32, 0x14000, URZ ;  /* 0x0001400020207890 */ /* 0x000fe2000fffe03f */
[----:B------:R-:W-:Y:S01]  /*0cc0*/  UMOV UR18, 0x40 ;  /* 0x0000004000127882 */ /* 0x000fe20000000000 */
[----:B------:R-:W-:Y:S01]  /*0cd0*/  UMOV UR20, UR36 ;  /* 0x0000002400147c82 */ /* 0x000fe20008000000 */
[----:B------:R-:W-:Y:S01]  /*0ce0*/  UMOV UR21, UR37 ;  /* 0x0000002500157c82 */ /* 0x000fe20008000000 */
[----:B------:R-:W-:Y:S01]  /*0cf0*/  UMOV UR19, UR27 ;  /* 0x0000001b00137c82 */ /* 0x000fe20008000000 */
[----:B------:R-:W-:Y:S01]  /*0d00*/  UMOV UR17, UR25 ;  /* 0x0000001900117c82 */ /* 0x000fe20008000000 */
[----:B------:R-:W-:Y:S01]  /*0d10*/  UMOV UR10, 0x80 ;  /* 0x00000080000a7882 */ /* 0x000fe20000000000 */
[----:B------:R-:W-:Y:S01]  /*0d20*/  UMOV UR12, UR36 ;  /* 0x00000024000c7c82 */ /* 0x000fe20008000000 */
[----:B------:R-:W-:Y:S01]  /*0d30*/  UMOV UR13, UR37 ;  /* 0x00000025000d7c82 */ /* 0x000fe20008000000 */
[----:B---3--:R-:W-:Y:S01]  /*0d40*/  LEA R4, R11, R2, 0x18 ;  /* 0x000000020b047211 */ /* 0x008fe200078ec0ff */
[----:B------:R1:W-:Y:S01]  /*0d50*/  UTMALDG.4D [UR24], [UR4], desc[UR6] ;  /* 0x00000618040075b4 */ /* 0x0003e20008019000 */
[----:B------:R-:W-:Y:S01]  /*0d60*/  UMOV UR11, UR27 ;  /* 0x0000001b000b7c82 */ /* 0x000fe20008000000 */
[----:B------:R-:W-:Y:S01]  /*0d70*/  UMOV UR9, UR25 ;  /* 0x0000001900097c82 */ /* 0x000fe20008000000 */
[----:B------:R-:W-:Y:S01]  /*0d80*/  UMOV UR34, 0xc0 ;  /* 0x000000c000227882 */ /* 0x000fe20000000000 */
[----:B------:R-:W-:Y:S01]  /*0d90*/  IMAD R2, R5, 0x8, R4 ;  /* 0x0000000805027824 */ /* 0x000fe200078e0204 */
[----:B------:R-:W-:Y:S01]  /*0da0*/  UMOV UR35, UR27 ;  /* 0x0000001b00237c82 */ /* 0x000fe20008000000 */
[----:B------:R-:W-:Y:S01]  /*0db0*/  UMOV UR33, UR25 ;  /* 0x0000001900217c82 */ /* 0x000fe20008000000 */
[----:B------:R1:W-:Y:S01]  /*0dc0*/  UTMALDG.4D [UR16], [UR4], desc[UR6] ;  /* 0x00000610040075b4 */ /* 0x0003e20008019000 */
[----:B------:R1:W-:Y:S01]  /*0dd0*/  UTMALDG.4D [UR8], [UR4], desc[UR6] ;  /* 0x00000608040075b4 */ /* 0x0003e20008019000 */
[----:B------:R1:W-:Y:S01]  /*0de0*/  UTMALDG.4D [UR32], [UR4], desc[UR6] ;  /* 0x00000620040075b4 */ /* 0x0003e20008019000 */
[----:B------:R-:W2:Y:S02]  /*0df0*/  SYNCS.PHASECHK.TRANS64.TRYWAIT P1, [R2+URZ+0x48020], R3 ;  /* 0x04802003020075a7 */ /* 0x000ea4000802017f */
[----:B-12---:R-:W-:Y:S05]  /*0e00*/  @!P1 BRA `(.L_x_14) ;  /* 0x000000f000c49947 */ /* 0x006fea0003800000 */
.L_x_86:
[----:B------:R-:W-:Y:S01]  /*0e10*/  MOV R8, 0x1 ;  /* 0x0000000100087802 */ /* 0x000fe20000000f00 */
[----:B------:R-:W-:Y:S06]  /*0e20*/  @P2 BRA `(.L_x_15) ;  /* 0x0000000000142947 */ /* 0x000fec0003800000 */
[----:B------:R-:W-:Y:S02]  /*0e30*/  ISETP.NE.AND P1, PT, R12, RZ, PT ;  /* 0x000000ff0c00720c */ /* 0x000fe40003f25270 */
[----:B-1----:R-:W-:-:S04]  /*0e40*/  MOV R3, 0x10000 ;  /* 0x0001000000037802 */ /* 0x002fc80000000f00 */
[----:B------:R2:W-:Y:S07]  /*0e50*/  SYNCS.ARRIVE.TRANS64 RZ, [R2+URZ+0x48000], R3 ;  /* 0x0480000302ff79a7 */ /* 0x0005ee000800003f */
[----:B------:R-:W-:Y:S05]  /*0e60*/  @!P1 BRA `(.L_x_15) ;  /* 0x0000000000049947 */ /* 0x000fea0003800000 */
[----:B------:R-:W-:Y:S01]  /*0e70*/  BPT.TRAP 0x1 ;  /* 0x000000040000795c */ /* 0x000fe20000300000 */
.L_x_15:
[C---:B------:R-:W-:Y:S01]  /*0e80*/  LEA R4, R5.reuse, R4, 0x10 ;  /* 0x0000000405047211 */ /* 0x040fe200078e80ff */
[----:B------:R-:W-:Y:S01]  /*0e90*/  ULDC.64 UR4, c[0x0][0x198] ;  /* 0x0000660000047ab9 */ /* 0x000fe20000000a00 */
[----:B------:R-:W-:Y:S01]  /*0ea0*/  R2UR UR25, R2 ;  /* 0x00000000021972ca */ /* 0x000fe200000e0000 */
[----:B------:R-:W-:Y:S01]  /*0eb0*/  UIADD3 UR4, UP0, UR4, 0x2f0, URZ ;  /* 0x000002f004047890 */ /* 0x000fe2000ff1e03f */
[----:B------:R-:W-:Y:S01]  /*0ec0*/  R2UR UR32, R4 ;  /* 0x00000000042072ca */ /* 0x000fe200000e0000 */
[----:B------:R-:W-:Y:S01]  /*0ed0*/  UMOV UR27, URZ ;  /* 0x0000003f001b7c82 */ /* 0x000fe20008000000 */
[----:B------:R-:W-:Y:S01]  /*0ee0*/  UMOV UR6, 0x0 ;  /* 0x0000000000067882 */ /* 0x000fe20000000000 */
[----:B------:R-:W-:Y:S01]  /*0ef0*/  UIADD3.X UR5, URZ, UR5, URZ, UP0, !UPT ;  /* 0x000000053f057290 */ /* 0x000fe200087fe43f */
[----:B------:R-:W-:Y:S01]  /*0f00*/  IADD3 R5, R5, 0x1, RZ ;  /* 0x0000000105057810 */ /* 0x000fe20007ffe0ff */
[----:B------:R-:W-:Y:S01]  /*0f10*/  UMOV UR7, 0x10000000 ;  /* 0x1000000000077882 */ /* 0x000fe20000000000 */
[----:B------:R-:W-:Y:S01]  /*0f20*/  UMOV UR26, URZ ;  /* 0x0000003f001a7c82 */ /* 0x000fe20008000000 */
[----:B------:R-:W-:Y:S01]  /*0f30*/  UMOV UR28, UR36 ;  /* 0x00000024001c7c82 */ /* 0x000fe20008000000 */
[----:B------:R-:W-:Y:S01]  /*0f40*/  UMOV UR29, UR37 ;  /* 0x00000025001d7c82 */ /* 0x000fe20008000000 */
[----:B------:R-:W-:Y:S01]  /*0f50*/  UMOV UR18, 0x40 ;  /* 0x0000004000127882 */ /* 0x000fe20000000000 */
[----:B------:R-:W-:Y:S01]  /*0f60*/  UMOV UR20, UR36 ;  /* 0x0000002400147c82 */ /* 0x000fe20008000000 */
[----:B------:R-:W-:-:S02]  /*0f70*/  UIADD3 UR25, UR25, 0x48000, URZ ;  /* 0x0004800019197890 */ /* 0x000fc4000fffe03f */
[----:B------:R-:W-:Y:S02]  /*0f80*/  UIADD3 UR24, UR32, 0x8000, URZ ;  /* 0x0000800020187890 */ /* 0x000fe4000fffe03f */
[----:B------:R-:W-:Y:S02]  /*0f90*/  UIADD3 UR16, UR32, 0xc000, URZ ;  /* 0x0000c00020107890 */ /* 0x000fe4000fffe03f */
[----:B------:R-:W-:Y:S02]  /*0fa0*/  UIADD3 UR8, UR32, 0x10000, URZ ;  /* 0x0001000020087890 */ /* 0x000fe4000fffe03f */
[----:B------:R-:W-:Y:S01]  /*0fb0*/  UIADD3 UR32, UR32, 0x14000, URZ ;  /* 0x0001400020207890 */ /* 0x000fe2000fffe03f */
[----:B------:R-:W-:Y:S01]  /*0fc0*/  UMOV UR21, UR37 ;  /* 0x0000002500157c82 */ /* 0x000fe20008000000 */
[----:B------:R-:W-:Y:S01]  /*0fd0*/  UMOV UR19, UR27 ;  /* 0x0000001b00137c82 */ /* 0x000fe20008000000 */
[----:B------:R-:W-:Y:S01]  /*0fe0*/  UMOV UR17, UR25 ;  /* 0x0000001900117c82 */ /* 0x000fe20008000000 */
[----:B------:R-:W-:Y:S01]  /*0ff0*/  UMOV UR10, 0x80 ;  /* 0x00000080000a7882 */ /* 0x000fe20000000000 */
[----:B------:R-:W-:Y:S01]  /*1000*/  UMOV UR12, UR36 ;  /* 0x00000024000c7c82 */ /* 0x000fe20008000000 */
[----:B------:R-:W-:Y:S01]  /*1010*/  UMOV UR13, UR37 ;  /* 0x00000025000d7c82 */ /* 0x000fe20008000000 */
[----:B------:R3:W-:Y:S01]  /*1020*/  UTMALDG.4D [UR24], [UR4], desc[UR6] ;  /* 0x00000618040075b4 */ /* 0x0007e20008019000 */
[----:B------:R-:W-:Y:S01]  /*1030*/  UMOV UR11, UR27 ;  /* 0x0000001b000b7c82 */ /* 0x000fe20008000000 */
[----:B------:R-:W-:Y:S01]  /*1040*/  UMOV UR9, UR25 ;  /* 0x0000001900097c82 */ /* 0x000fe20008000000 */
[----:B------:R-:W-:Y:S01]  /*1050*/  UMOV UR34, 0xc0 ;  /* 0x000000c000227882 */ /* 0x000fe20000000000 */
[----:B------:R-:W-:Y:S01]  /*1060*/  UMOV UR35, UR27 ;  /* 0x0000001b00237c82 */ /* 0x000fe20008000000 */
[----:B------:R-:W-:Y:S01]  /*1070*/  UMOV UR33, UR25 ;  /* 0x0000001900217c82 */ /* 0x000fe20008000000 */
[----:B------:R3:W-:Y:S01]  /*1080*/  UTMALDG.4D [UR16], [UR4], desc[UR6] ;  /* 0x00000610040075b4 */ /* 0x0007e20008019000 */
[----:B------:R3:W-:Y:S01]  /*1090*/  UTMALDG.4D [UR8], [UR4], desc[UR6] ;  /* 0x00000608040075b4 */ /* 0x0007e20008019000 */
[----:B------:R3:W-:Y:S02]  /*10a0*/  UTMALDG.4D [UR32], [UR4], desc[UR6] ;  /* 0x00000620040075b4 */ /* 0x0007e40008019000 */
[----:B---3--:R-:W-:Y:S01]  /*10b0*/  NOP ;  /* 0x0000000000007918 */ /* 0x008fe20000000000 */
.L_x_11:
[----:B------:R-:W-:Y:S02]  /*10c0*/  ISETP.GE.AND P1, PT, R10, 0x81, PT ;  /* 0x000000810a00780c */ /* 0x000fe40003f26270 */
[----:B------:R-:W-:-:S11]  /*10d0*/  MOV R4, 0x1 ;  /* 0x0000000100047802 */ /* 0x000fd60000000f00 */
[----:B------:R-:W-:Y:S05]  /*10e0*/  @!P1 BRA `(.L_x_16) ;  /* 0x0000000400bc9947 */ /* 0x000fea0003800000 */
[----:B-12---:R-:W1:Y:S01]  /*10f0*/  S2R R3, SR_CgaCtaId ;  /* 0x0000000000037919 */ /* 0x006e620000008800 */
[----:B------:R-:W-:Y:S02]  /*1100*/  MOV R2, 0x400 ;  /* 0x0000040000027802 */ /* 0x000fe40000000f00 */
[----:B------:R-:W-:Y:S02]  /*1110*/  MOV R4, 0x1 ;  /* 0x0000000100047802 */ /* 0x000fe40000000f00 */
[----:B------:R-:W-:Y:S02]  /*1120*/  ISETP.NE.AND P2, PT, R0, RZ, PT ;  /* 0x000000ff0000720c */ /* 0x000fe40003f45270 */
[----:B------:R-:W-:Y:S02]  /*1130*/  SHF.L.U32 R4, R4, 0x1f, RZ ;  /* 0x0000001f04047819 */ /* 0x000fe400000006ff */
[----:B-1----:R-:W-:-:S04]  /*1140*/  LEA R2, R3, R2, 0x18 ;  /* 0x0000000203027211 */ /* 0x002fc800078ec0ff */
[----:B------:R-:W-:-:S04]  /*1150*/  LEA R3, R5, R2, 0x3 ;  /* 0x0000000205037211 */ /* 0x000fc800078e18ff */
[----:B------:R-:W1:Y:S02]  /*1160*/  SYNCS.PHASECHK.TRANS64.TRYWAIT P1, [R3+URZ+0x48020], R4 ;  /* 0x04802004030075a7 */ /* 0x000e64000802017f */
[----:B-1----:R-:W-:Y:S05]  /*1170*/  @!P1 BRA `(.L_x_17) ;  /* 0x000000ec00fc9947 */ /* 0x002fea0003800000 */
.L_x_87:
[----:B------:R-:W-:Y:S05]  /*1180*/  @P2 BRA `(.L_x_18) ;  /* 0x0000000000142947 */ /* 0x000fea0003800000 */
[----:B------:R-:W-:Y:S02]  /*1190*/  ISETP.NE.AND P1, PT, R12, RZ, PT ;  /* 0x000000ff0c00720c */ /* 0x000fe40003f25270 */
[----:B-1----:R-:W-:-:S04]  /*11a0*/  MOV R4, 0x10000 ;  /* 0x0001000000047802 */ /* 0x002fc80000000f00 */
[----:B------:R2:W-:Y:S07]  /*11b0*/  SYNCS.ARRIVE.TRANS64 RZ, [R3+URZ+0x48000], R4 ;  /* 0x0480000403ff79a7 */ /* 0x0005ee000800003f */
[----:B------:R-:W-:Y:S05]  /*11c0*/  @!P1 BRA `(.L_x_18) ;  /* 0x0000000000049947 */ /* 0x000fea0003800000 */
[----:B------:R-:W-:Y:S01]  /*11d0*/  BPT.TRAP 0x1 ;  /* 0x000000040000795c */ /* 0x000fe20000300000 */
.L_x_18:
[----:B------:R-:W3:Y:S01]  /*11e0*/  S2R R11, SR_CgaCtaId ;  /* 0x00000000000b7919 */ /* 0x000ee20000008800 */
[----:B------:R-:W-:Y:S01]  /*11f0*/  LEA R2, R5, R2, 0x10 ;  /* 0x0000000205027211 */ /* 0x000fe200078e80ff */
[----:B------:R-:W-:Y:S01]  /*1200*/  ULDC.64 UR4, c[0x0][0x198] ;  /* 0x0000660000047ab9 */ /* 0x000fe20000000a00 */
[----:B------:R-:W-:Y:S01]  /*1210*/  R2UR UR27, R8 ;  /* 0x00000000081b72ca */ /* 0x000fe200000e0000 */
[----:B------:R-:W-:Y:S01]  /*1220*/  UIADD3 UR4, UP0, UR4, 0x1f0, URZ ;  /* 0x000001f004047890 */ /* 0x000fe2000ff1e03f */
[----:B------:R-:W-:Y:S01]  /*1230*/  R2UR UR25, R3 ;  /* 0x00000000031972ca */ /* 0x000fe200000e0000 */
[----:B------:R-:W-:Y:S01]  /*1240*/  UMOV UR6, 0x0 ;  /* 0x0000000000067882 */ /* 0x000fe20000000000 */
[----:B------:R-:W-:Y:S01]  /*1250*/  R2UR UR32, R2 ;  /* 0x00000000022072ca */ /* 0x000fe200000e0000 */
[----:B------:R-:W-:Y:S01]  /*1260*/  UIADD3.X UR5, URZ, UR5, URZ, UP0, !UPT ;  /* 0x000000053f057290 */ /* 0x000fe200087fe43f */
[----:B------:R-:W-:Y:S01]  /*1270*/  IADD3 R5, R5, 0x1, RZ ;  /* 0x0000000105057810 */ /* 0x000fe20007ffe0ff */
[----:B------:R-:W-:Y:S01]  /*1280*/  UMOV UR7, 0x10000000 ;  /* 0x1000000000077882 */ /* 0x000fe20000000000 */
[----:B------:R-:W-:Y:S01]  /*1290*/  MOV R2, 0x400 ;  /* 0x0000040000027802 */ /* 0x000fe20000000f00 */
[----:B------:R-:W-:Y:S01]  /*12a0*/  UMOV UR26, URZ ;  /* 0x0000003f001a7c82 */ /* 0x000fe20008000000 */
[C---:B------:R-:W-:Y:S01]  /*12b0*/  ISETP.NE.AND P2, PT, R5.reuse, 0x4, PT ;  /* 0x000000040500780c */ /* 0x040fe20003f45270 */
[----:B------:R-:W-:Y:S01]  /*12c0*/  UMOV UR28, UR36 ;  /* 0x00000024001c7c82 */ /* 0x000fe20008000000 */
[C---:B------:R-:W-:Y:S01]  /*12d0*/  ISETP.NE.AND P1, PT, R5.reuse, 0x4, PT ;  /* 0x000000040500780c */ /* 0x040fe20003f25270 */
[----:B------:R-:W-:Y:S01]  /*12e0*/  USHF.L.U32 UR27, UR27, 0x7, URZ ;  /* 0x000000071b1b7899 */ /* 0x000fe2000800063f */
[----:B------:R-:W-:Y:S01]  /*12f0*/  SEL R5, R5, RZ, P2 ;  /* 0x000000ff05057207 */ /* 0x000fe20001000000 */
[----:B------:R-:W-:Y:S01]  /*1300*/  UIADD3 UR25, UR25, 0x48000, URZ ;  /* 0x0004800019197890 */ /* 0x000fe2000fffe03f */
[----:B-12---:R-:W-:Y:S01]  /*1310*/  SEL R4, RZ, 0x1, !P1 ;  /* 0x00000001ff047807 */ /* 0x006fe20004800000 */
[----:B------:R-:W-:Y:S01]  /*1320*/  UIADD3 UR24, UR32, 0x8000, URZ ;  /* 0x0000800020187890 */ /* 0x000fe2000fffe03f */
[----:B------:R-:W-:Y:S01]  /*1330*/  ISETP.NE.AND P2, PT, R0, RZ, PT ;  /* 0x000000ff0000720c */ /* 0x000fe20003f45270 */
[----:B------:R-:W-:-:S02]  /*1340*/  UIADD3 UR16, UR32, 0xc000, URZ ;  /* 0x0000c00020107890 */ /* 0x000fc4000fffe03f */
[----:B------:R-:W-:Y:S02]  /*1350*/  UIADD3 UR8, UR32, 0x10000, URZ ;  /* 0x0001000020087890 */ /* 0x000fe4000fffe03f */
[----:B------:R-:W-:Y:S01]  /*1360*/  UIADD3 UR32, UR32, 0x14000, URZ ;  /* 0x0001400020207890 */ /* 0x000fe2000fffe03f */
[----:B------:R-:W-:Y:S01]  /*1370*/  UMOV UR29, UR37 ;  /* 0x00000025001d7c82 */ /* 0x000fe20008000000 */
[----:B------:R-:W-:Y:S01]  /*1380*/  UMOV UR18, 0x40 ;  /* 0x0000004000127882 */ /* 0x000fe20000000000 */
[----:B------:R-:W-:Y:S01]  /*1390*/  UMOV UR20, UR36 ;  /* 0x0000002400147c82 */ /* 0x000fe20008000000 */
[----:B------:R-:W-:Y:S01]  /*13a0*/  UMOV UR21, UR37 ;  /* 0x0000002500157c82 */ /* 0x000fe20008000000 */
[----:B---3--:R-:W-:Y:S01]  /*13b0*/  LEA R10, R11, R2, 0x18 ;  /* 0x000000020b0a7211 */ /* 0x008fe200078ec0ff */
[----:B------:R-:W-:Y:S01]  /*13c0*/  UMOV UR17, UR25 ;  /* 0x0000001900117c82 */ /* 0x000fe20008000000 */
[----:B------:R-:W-:Y:S01]  /*13d0*/  UMOV UR19, UR27 ;  /* 0x0000001b00137c82 */ /* 0x000fe20008000000 */
[----:B------:R1:W-:Y:S01]  /*13e0*/  UTMALDG.4D [UR24], [UR4], desc[UR6] ;  /* 0x00000618040075b4 */ /* 0x0003e20008019000 */
[----:B------:R-:W-:Y:S01]  /*13f0*/  UMOV UR10, 0x80 ;  /* 0x00000080000a7882 */ /* 0x000fe20000000000 */
[----:B------:R-:W-:Y:S01]  /*1400*/  UMOV UR12, UR36 ;  /* 0x00000024000c7c82 */ /* 0x000fe20008000000 */
[----:B------:R-:W-:Y:S01]  /*1410*/  UMOV UR13, UR37 ;  /* 0x00000025000d7c82 */ /* 0x000fe20008000000 */
[----:B------:R-:W-:Y:S01]  /*1420*/  UMOV UR9, UR25 ;  /* 0x0000001900097c82 */ /* 0x000fe20008000000 */
[----:B------:R-:W-:Y:S01]  /*1430*/  UMOV UR11, UR27 ;  /* 0x0000001b000b7c82 */ /* 0x000fe20008000000 */
[----:B------:R-:W-:Y:S01]  /*1440*/  LEA R3, R5, R10, 0x3 ;  /* 0x0000000a05037211 */ /* 0x000fe200078e18ff */
[----:B------:R-:W-:Y:S01]  /*1450*/  UMOV UR34, 0xc0 ;  /* 0x000000c000227882 */ /* 0x000fe20000000000 */
[----:B------:R-:W-:Y:S01]  /*1460*/  SHF.L.U32 R2, R4, 0x1f, RZ ;  /* 0x0000001f04027819 */ /* 0x000fe200000006ff */
[----:B------:R1:W-:Y:S01]  /*1470*/  UTMALDG.4D [UR16], [UR4], desc[UR6] ;  /* 0x00000610040075b4 */ /* 0x0003e20008019000 */
[----:B------:R-:W-:Y:S01]  /*1480*/  UMOV UR33, UR25 ;  /* 0x0000001900217c82 */ /* 0x000fe20008000000 */
[----:B------:R-:W-:Y:S01]  /*1490*/  UMOV UR35, UR27 ;  /* 0x0000001b00237c82 */ /* 0x000fe20008000000 */
[----:B------:R1:W-:Y:S01]  /*14a0*/  UTMALDG.4D [UR8], [UR4], desc[UR6] ;  /* 0x00000608040075b4 */ /* 0x0003e20008019000 */
[----:B------:R1:W-:Y:S01]  /*14b0*/  UTMALDG.4D [UR32], [UR4], desc[UR6] ;  /* 0x00000620040075b4 */ /* 0x0003e20008019000 */
[----:B------:R-:W2:Y:S02]  /*14c0*/  SYNCS.PHASECHK.TRANS64.TRYWAIT P1, [R3+URZ+0x48020], R2 ;  /* 0x04802002030075a7 */ /* 0x000ea4000802017f */
[----:B-12---:R-:W-:Y:S05]  /*14d0*/  @!P1 BRA `(.L_x_19) ;  /* 0x000000ec00389947 */ /* 0x006fea0003800000 */
.L_x_88:
[----:B------:R-:W-:Y:S05]  /*14e0*/  @P2 BRA `(.L_x_20) ;  /* 0x0000000000142947 */ /* 0x000fea0003800000 */
[----:B------:R-:W-:Y:S02]  /*14f0*/  ISETP.NE.AND P1, PT, R12, RZ, PT ;  /* 0x000000ff0c00720c */ /* 0x000fe40003f25270 */
[----:B-1----:R-:W-:-:S04]  /*1500*/  MOV R2, 0x10000 ;  /* 0x0001000000027802 */ /* 0x002fc80000000f00 */
[----:B------:R2:W-:Y:S07]  /*1510*/  SYNCS.ARRIVE.TRANS64 RZ, [R3+URZ+0x48000], R2 ;  /* 0x0480000203ff79a7 */ /* 0x0005ee000800003f */
[----:B------:R-:W-:Y:S05]  /*1520*/  @!P1 BRA `(.L_x_20) ;  /* 0x0000000000049947 */ /* 0x000fea0003800000 */
[----:B------:R-:W-:Y:S01]  /*1530*/  BPT.TRAP 0x1 ;  /* 0x000000040000795c */ /* 0x000fe20000300000 */
.L_x_20:
        /* <DEDUP_REMOVED lines=15> */
[----:B------:R-:W-:Y:S01]  /*1630*/  USHF.L.U32 UR27, UR27, 0x7, URZ ;  /* 0x000000071b1b7899 */ /* 0x000fe2000800063f */
[C---:B------:R-:W-:Y:S01]  /*1640*/  ISETP.NE.AND P1, PT, R5.reuse, 0x4, PT ;  /* 0x000000040500780c */ /* 0x040fe20003f25270 */
[----:B------:R-:W-:Y:S01]  /*1650*/  UIADD3 UR25, UR25, 0x48000, URZ ;  /* 0x0004800019197890 */ /* 0x000fe2000fffe03f */
[----:B------:R-:W-:Y:S01]  /*1660*/  VIADD R8, R8, 0x1 ;  /* 0x0000000108087836 */ /* 0x000fe20000000000 */
[----:B------:R-:W-:Y:S01]  /*1670*/  UIADD3 UR24, UR32, 0x8000, URZ ;  /* 0x0000800020187890 */ /* 0x000fe2000fffe03f */
[----:B-12---:R-:W-:Y:S01]  /*1680*/  SEL R3, RZ, 0x1, P1 ;  /* 0x00000001ff037807 */ /* 0x006fe20000800000 */
[----:B------:R-:W-:Y:S01]  /*1690*/  UIADD3 UR16, UR32, 0xc000, URZ ;  /* 0x0000c00020107890 */ /* 0x000fe2000fffe03f */
[----:B------:R-:W-:Y:S01]  /*16a0*/  SEL R5, R5, RZ, P1 ;  /* 0x000000ff05057207 */ /* 0x000fe20000800000 */
[----:B------:R-:W-:Y:S01]  /*16b0*/  UIADD3 UR8, UR32, 0x10000, URZ ;  /* 0x0001000020087890 */ /* 0x000fe2000fffe03f */
[----:B------:R-:W-:Y:S01]  /*16c0*/  LOP3.LUT R4, R4, R3, RZ, 0x3c, !PT ;  /* 0x0000000304047212 */ /* 0x000fe200078e3cff */
        /* <DEDUP_REMOVED lines=17> */
.L_x_16:
[----:B------:R-:W-:-:S07]  /*17e0*/  IADD3 R7, R7, -0x4, RZ ;  /* 0xfffffffc07077810 */ /* 0x000fce0007ffe0ff */
.L_x_10:
[----:B------:R-:W-:Y:S05]  /*17f0*/  BSYNC B0 ;  /* 0x0000000000007941 */ /* 0x000fea0003800000 */
.L_x_9:
[----:B-12---:R-:W1:Y:S01]  /*1800*/  S2R R3, SR_CgaCtaId ;  /* 0x0000000000037919 */ /* 0x006e620000008800 */
[----:B------:R-:W-:Y:S02]  /*1810*/  MOV R2, 0x400 ;  /* 0x0000040000027802 */ /* 0x000fe40000000f00 */
[----:B------:R-:W-:Y:S02]  /*1820*/  SHF.L.U32 R89, RZ, 0x1f, RZ ;  /* 0x0000001fff597819 */ /* 0x000fe400000006ff */
[----:B-1----:R-:W-:-:S04]  /*1830*/  LEA R2, R3, R2, 0x18 ;  /* 0x0000000203027211 */ /* 0x002fc800078ec0ff */
[----:B------:R-:W1:Y:S02]  /*1840*/  SYNCS.PHASECHK.TRANS64.TRYWAIT P1, [R2+URZ+0x48040], R89 ;  /* 0x04804059020075a7 */ /* 0x000e64000802017f */
[----:B-1----:R-:W-:Y:S05]  /*1850*/  @!P1 BRA `(.L_x_21) ;  /* 0x000000e8006c9947 */ /* 0x002fea0003800000 */
.L_x_89:
[----:B------:R-:W2:Y:S01]  /*1860*/  SYNCS.PHASECHK.TRANS64.TRYWAIT P1, [R2+URZ+0x48000], R89 ;  /* 0x04800059020075a7 */ /* 0x000ea2000802017f */
[----:B------:R-:W-:-:S04]  /*1870*/  SHF.R.S32.HI R3, RZ, 0x1f, R0 ;  /* 0x0000001fff037819 */ /* 0x000fc80000011400 */
[----:B------:R-:W-:-:S04]  /*1880*/  LEA.HI R3, R3, R0, RZ, 0x2 ;  /* 0x0000000003037211 */ /* 0x000fc800078f10ff */
[----:B------:R-:W-:-:S04]  /*1890*/  LOP3.LUT R3, R3, 0x7ffffffc, RZ, 0xc0, !PT ;  /* 0x7ffffffc03037812 */ /* 0x000fc800078ec0ff */
[----:B------:R-:W-:Y:S02]  /*18a0*/  IADD3 R10, -R3, R0, RZ ;  /* 0x00000000030a7210 */ /* 0x000fe40007ffe1ff */
[----:B------:R-:W-:Y:S02]  /*18b0*/  MOV R3, RZ ;  /* 0x000000ff00037202 */ /* 0x000fe40000000f00 */
[----:B------:R-:W-:Y:S01]  /*18c0*/  SHF.L.U32 R10, R10, 0x1, RZ ;  /* 0x000000010a0a7819 */ /* 0x000fe200000006ff */
[----:B--2---:R-:W-:Y:S06]  /*18d0*/  @!P1 BRA `(.L_x_22) ;  /* 0x000000e800609947 */ /* 0x004fec0003800000 */
.L_x_90:
[----:B------:R-:W-:Y:S05]  /*18e0*/  WARPSYNC.ALL ;  /* 0x0000000000007948 */ /* 0x000fea0003800000 */
[C---:B------:R-:W-:Y:S01]  /*18f0*/  R2UR UR30, R2.reuse ;  /* 0x00000000021e72ca */ /* 0x040fe200000e0000 */
[----:B------:R-:W-:Y:S01]  /*1900*/  WARPGROUP.ARRIVE ;  /* 0x00000000000079c5 */ /* 0x000fe20000000000 */
[----:B------:R-:W-:Y:S01]  /*1910*/  R2UR UR4, R2 ;  /* 0x00000000020472ca */ /* 0x000fe200000e0000 */
[----:B------:R-:W-:Y:S01]  /*1920*/  UMOV UR7, 0x40000040 ;  /* 0x4000004000077882 */ /* 0x000fe20000000000 */
[----:B------:R-:W-:Y:S01]  /*1930*/  UMOV UR15, 0x40000040 ;  /* 0x40000040000f7882 */ /* 0x000fe20000000000 */
[----:B------:R-:W-:Y:S01]  /*1940*/  UMOV UR13, UR7 ;  /* 0x00000007000d7c82 */ /* 0x000fe20008000000 */
[----:B------:R-:W-:Y:S01]  /*1950*/  MOV R235, UR7 ;  /* 0x0000000700eb7c02 */ /* 0x000fe20008000f00 */
[----:B------:R-:W-:Y:S01]  /*1960*/  UMOV UR7, 0x40000040 ;  /* 0x4000004000077882 */ /* 0x000fe20000000000 */
[----:B------:R-:W-:Y:S01]  /*1970*/  UMOV UR11, 0x40000040 ;  /* 0x40000040000b7882 */ /* 0x000fe20000000000 */
[----:B------:R-:W-:Y:S01]  /*1980*/  UMOV UR9, UR7 ;  /* 0x0000000700097c82 */ /* 0x000fe20008000000 */
[----:B------:R-:W-:Y:S01]  /*1990*/  MOV R229, UR7 ;  /* 0x0000000700e57c02 */ /* 0x000fe20008000f00 */
[----:B------:R-:W-:Y:S01]  /*19a0*/  UMOV UR7, 0x40000040 ;  /* 0x4000004000077882 */ /* 0x000fe20000000000 */
[----:B------:R-:W-:Y:S01]  /*19b0*/  UMOV UR57, 0x40000040 ;  /* 0x4000004000397882 */ /* 0x000fe20000000000 */
[----:B------:R-:W-:Y:S01]  /*19c0*/  UIADD3 UR30, UR30, 0x8000, URZ ;  /* 0x000080001e1e7890 */ /* 0x000fe2000fffe03f */
[----:B------:R-:W-:Y:S01]  /*19d0*/  MOV R227, UR7 ;  /* 0x0000000700e37c02 */ /* 0x000fe20008000f00 */
[----:B------:R-:W-:Y:S01]  /*19e0*/  USHF.R.U32.HI UR4, URZ, 0x4, UR4 ;  /* 0x000000043f047899 */ /* 0x000fe20008011604 */
[C---:B------:R-:W-:Y:S01]  /*19f0*/  IADD3 R11, R10.reuse, 0x1, RZ ;  /* 0x000000010a0b7810 */ /* 0x040fe20007ffe0ff */
[----:B------:R-:W-:Y:S01]  /*1a00*/  USHF.R.U32.HI UR30, URZ, 0x4, UR30 ;  /* 0x000000043f1e7899 */ /* 0x000fe2000801161e */
[C---:B------:R-:W-:Y:S01]  /*1a10*/  IADD3 R12, R10.reuse, 0x8, RZ ;  /* 0x000000080a0c7810 */ /* 0x040fe20007ffe0ff */
[----:B------:R-:W-:Y:S01]  /*1a20*/  ULOP3.LUT UR4, UR4, 0x3fff, URZ, 0xc0, !UPT ;  /* 0x00003fff04047892 */ /* 0x000fe2000f8ec03f */
[----:B------:R-:W-:Y:S01]  /*1a30*/  VIADD R15, R10, 0x59 ;  /* 0x000000590a0f7836 */ /* 0x000fe20000000000 */
[----:B------:R-:W-:-:S02]  /*1a40*/  ULOP3.LUT UR30, UR30, 0x3fff, URZ, 0xc0, !UPT ;  /* 0x00003fff1e1e7892 */ /* 0x000fc4000f8ec03f */
[----:B------:R-:W-:Y:S02]  /*1a50*/  ULOP3.LUT UR4, UR4, 0x10000, URZ, 0xfc, !UPT ;  /* 0x0001000004047892 */ /* 0x000fe4000f8efc3f */
[----:B------:R-:W-:Y:S02]  /*1a60*/  ULOP3.LUT UR14, UR30, 0x10000, URZ, 0xfc, !UPT ;  /* 0x000100001e0e7892 */ /* 0x000fe4000f8efc3f */
[----:B------:R-:W-:Y:S02]  /*1a70*/  UIADD3 UR5, UR4, 0x2, URZ ;  /* 0x0000000204057890 */ /* 0x000fe4000fffe03f */
[----:B------:R-:W-:Y:S01]  /*1a80*/  UIADD3 UR10, UR14, 0x2, URZ ;  /* 0x000000020e0a7890 */ /* 0x000fe2000fffe03f */
[----:B------:R-:W-:Y:S01]  /*1a90*/  UMOV UR6, UR4 ;  /* 0x0000000400067c82 */ /* 0x000fe20008000000 */
[----:B------:R-:W-:Y:S01]  /*1aa0*/  UIADD3 UR56, UR4, 0x404, URZ ;  /* 0x0000040404387890 */ /* 0x000fe2000fffe03f */
[----:B------:R-:W-:Y:S01]  /*1ab0*/  MOV R234, UR6 ;  /* 0x0000000600ea7c02 */ /* 0x000fe20008000f00 */
[----:B------:R-:W-:Y:S01]  /*1ac0*/  UMOV UR12, UR6 ;  /* 0x00000006000c7c82 */ /* 0x000fe20008000000 */
[----:B------:R-:W-:Y:S01]  /*1ad0*/  UMOV UR6, UR5 ;  /* 0x0000000500067c82 */ /* 0x000fe20008000000 */
[----:B------:R-:W-:Y:S01]  /*1ae0*/  HGMMA.64x128x16.F32.BF16 R24, gdesc[UR12], RZ, !UPT, gsb0 ;  /* 0x01e000000c1879f0 */ /* 0x000fe2000c0018ff */
[----:B------:R-:W-:Y:S01]  /*1af0*/  UMOV UR8, UR6 ;  /* 0x0000000600087c82 */ /* 0x000fe20008000000 */
[----:B------:R-:W-:Y:S01]  /*1b00*/  UIADD3 UR5, UR4, 0x4, URZ ;  /* 0x0000000404057890 */ /* 0x000fe2000fffe03f */
[----:B------:R-:W-:Y:S01]  /*1b10*/  MOV R228, UR6 ;  /* 0x0000000600e47c02 */ /* 0x000fe20008000f00 */
[----:B------:R-:W-:Y:S01]  /*1b20*/  UIADD3 UR58, UR14, 0x804, URZ ;  /* 0x000008040e3a7890 */ /* 0x000fe2000fffe03f */
[----:B------:R-:W-:Y:S01]  /*1b30*/  UMOV UR59, 0x40000040 ;  /* 0x40000040003b7882 */ /* 0x000fe20000000000 */
[----:B------:R-:W-:-:S03]  /*1b40*/  UIADD3 UR52, UR4, 0x406, URZ ;  /* 0x0000040604347890 */ /* 0x000fc6000fffe03f */
[----:B------:R-:W-:Y:S01]  /*1b50*/  UMOV UR6, UR5 ;  /* 0x0000000500067c82 */ /* 0x000fe20008000000 */
[----:B------:R-:W-:Y:S01]  /*1b60*/  UIADD3 UR5, UR4, 0x6, URZ ;  /* 0x0000000604057890 */ /* 0x000fe2000fffe03f */
[----:B------:R-:W-:Y:S01]  /*1b70*/  MOV R226, UR6 ;  /* 0x0000000600e27c02 */ /* 0x000fe20008000f00 */
[----:B------:R-:W-:Y:S01]  /*1b80*/  UIADD3 UR54, UR14, 0x806, URZ ;  /* 0x000008060e367890 */ /* 0x000fe2000fffe03f */
[----:B------:R-:W-:Y:S01]  /*1b90*/  UMOV UR53, 0x40000040 ;  /* 0x4000004000357882 */ /* 0x000fe20000000000 */
[----:B------:R-:W-:Y:S01]  /*1ba0*/  UMOV UR55, 0x40000040 ;  /* 0x4000004000377882 */ /* 0x000fe20000000000 */
[----:B------:R-:W-:Y:S02]  /*1bb0*/  UIADD3 UR48, UR4, 0x600, URZ ;  /* 0x0000060004307890 */ /* 0x000fe4000fffe03f */
[----:B------:R-:W-:Y:S01]  /*1bc0*/  UIADD3 UR50, UR14, 0xc00, URZ ;  /* 0x00000c000e327890 */ /* 0x000fe2000fffe03f */
[----:B------:R-:W-:Y:S01]  /*1bd0*/  UMOV UR49, 0x40000040 ;  /* 0x4000004000317882 */ /* 0x000fe20000000000 */
[----:B------:R-:W-:Y:S01]  /*1be0*/  UMOV UR51, 0x40000040 ;  /* 0x4000004000337882 */ /* 0x000fe20000000000 */
[----:B------:R-:W-:-:S02]  /*1bf0*/  UIADD3 UR44, UR4, 0x602, URZ ;  /* 0x00000602042c7890 */ /* 0x000fc4000fffe03f */
[----:B------:R-:W-:Y:S01]  /*1c00*/  UIADD3 UR46, UR14, 0xc02, URZ ;  /* 0x00000c020e2e7890 */ /* 0x000fe2000fffe03f */
[----:B------:R-:W-:Y:S01]  /*1c10*/  UMOV UR45, 0x40000040 ;  /* 0x40000040002d7882 */ /* 0x000fe20000000000 */
[----:B------:R-:W-:Y:S01]  /*1c20*/  UMOV UR47, 0x40000040 ;  /* 0x40000040002f7882 */ /* 0x000fe20000000000 */
[----:B------:R-:W-:Y:S02]  /*1c30*/  UIADD3 UR40, UR4, 0x604, URZ ;  /* 0x0000060404287890 */ /* 0x000fe4000fffe03f */
[----:B------:R-:W-:Y:S01]  /*1c40*/  UIADD3 UR42, UR14, 0xc04, URZ ;  /* 0x00000c040e2a7890 */ /* 0x000fe2000fffe03f */
[----:B------:R-:W-:Y:S01]  /*1c50*/  UMOV UR41, 0x40000040 ;  /* 0x4000004000297882 */ /* 0x000fe20000000000 */
[----:B------:R-:W-:Y:S01]  /*1c60*/  UMOV UR43, 0x40000040 ;  /* 0x40000040002b7882 */ /* 0x000fe20000000000 */
[----:B------:R-:W-:Y:S01]  /*1c70*/  ULDC UR16, c[0x0][0x604] ;  /* 0x0001810000107ab9 */ /* 0x000fe20000000800 */
        /* <DEDUP_REMOVED lines=15> */
[----:B------:R-:W-:-:S02]  /*1d70*/  WARPGROUP.DEPBAR.LE gsb0, 0x0 ;  /* 0x00008000000079c5 */ /* 0x000fc40000010000 */
[----:B------:R-:W-:-:S06]  /*1d80*/  WARPGROUP.ARRIVE ;  /* 0x00000000000079c5 */ /* 0x000fcc0000000000 */
[----:B------:R-:W-:Y:S01]  /*1d90*/  HGMMA.64x128x16.F32.BF16 R24, gdesc[UR8], R24, gsb0 ;  /* 0x01e00000081879f0 */ /* 0x000fe20008001818 */
[----:B------:R-:W-:Y:S01]  /*1da0*/  UIADD3 UR10, UR14, 0x4, URZ ;  /* 0x000000040e0a7890 */ /* 0x000fe2000fffe03f */
[----:B------:R-:W-:Y:S01]  /*1db0*/  UMOV UR8, UR6 ;  /* 0x0000000600087c82 */ /* 0x000fe20008000000 */
[----:B------:R-:W-:Y:S01]  /*1dc0*/  UMOV UR9, UR7 ;  /* 0x0000000700097c82 */ /* 0x000fe20008000000 */
[----:B------:R-:W-:Y:S01]  /*1dd0*/  UMOV UR11, 0x40000040 ;  /* 0x40000040000b7882 */ /* 0x000fe20000000000 */
[----:B------:R-:W-:Y:S01]  /*1de0*/  UMOV UR6, UR5 ;  /* 0x0000000500067c82 */ /* 0x000fe20008000000 */
[----:B------:R-:W-:Y:S01]  /*1df0*/  UMOV UR7, 0x40000040 ;  /* 0x4000004000077882 */ /* 0x000fe20000000000 */
[----:B------:R-:W-:Y:S01]  /*1e00*/  UIADD3 UR5, UR4, 0x200, URZ ;  /* 0x0000020004057890 */ /* 0x000fe2000fffe03f */
[----:B------:R-:W-:Y:S02]  /*1e10*/  MOV R224, UR6 ;  /* 0x0000000600e07c02 */ /* 0x000fe40008000f00 */
[----:B------:R-:W-:Y:S01]  /*1e20*/  MOV R225, UR7 ;  /* 0x0000000700e17c02 */ /* 0x000fe20008000f00 */
        /* <DEDUP_REMOVED lines=22> */
[----:B------:R-:W-:Y:S01]  /*1f90*/  IMAD.U32 R220, RZ, RZ, UR6 ;  /* 0x00000006ffdc7e24 */ /* 0x000fe2000f8e00ff */
        /* <DEDUP_REMOVED lines=35> */
[----:B------:R-:W-:Y:S01]  /*21d0*/  MOV R20, UR6 ;  /* 0x0000000600147c02 */ /* 0x000fe20008000f00 */
[----:B------:R-:W-:Y:S01]  /*21e0*/  UIADD3 UR4, UR4, 0x606, URZ ;  /* 0x0000060604047890 */ /* 0x000fe2000fffe03f */
        /* <DEDUP_REMOVED lines=10> */
[----:B------:R-:W-:Y:S01]  /*2290*/  MOV R18, UR6 ;  /* 0x0000000600127c02 */ /* 0x000fe20008000f00 */
[----:B------:R-:W-:Y:S01]  /*22a0*/  UMOV UR5, 0x40000040 ;  /* 0x4000004000057882 */ /* 0x000fe20000000000 */
        /* <DEDUP_REMOVED lines=8> */
[----:B------:R-:W-:Y:S01]  /*2330*/  UIADD3 UR6, UR14, 0xc06, URZ ;  /* 0x00000c060e067890 */ /* 0x000fe2000fffe03f */
[----:B------:R-:W-:Y:S01]  /*2340*/  UMOV UR7, 0x40000040 ;  /* 0x4000004000077882 */ /* 0x000fe20000000000 */
[----:B------:R-:W-:Y:S02]  /*2350*/  WARPGROUP.DEPBAR.LE gsb0, 0x0 ;  /* 0x00008000000079c5 */ /* 0x000fe40000010000 */
[----:B------:R-:W-:-:S06]  /*2360*/  WARPGROUP.ARRIVE ;  /* 0x00000000000079c5 */ /* 0x000fcc0000000000 */
[----:B------:R-:W-:Y:S01]  /*2370*/  HGMMA.64x128x16.F32.BF16 R24, gdesc[UR8], R24, gsb0 ;  /* 0x01e00000081879f0 */ /* 0x000fe20008001818 */
[----:B------:R-:W-:Y:S01]  /*2380*/  ULDC UR11, c[0x0][0x604] ;  /* 0x00018100000b7ab9 */ /* 0x000fe20000000800 */
[----:B------:R-:W-:Y:S01]  /*2390*/  ULDC UR10, c[0x0][0x604] ;  /* 0x00018100000a7ab9 */ /* 0x000fe20000000800 */
[----:B------:R-:W-:Y:S01]  /*23a0*/  ULDC UR9, c[0x0][0x604] ;  /* 0x0001810000097ab9 */ /* 0x000fe20000000800 */
[----:B------:R-:W-:Y:S01]  /*23b0*/  ULDC UR8, c[0x0][0x604] ;  /* 0x0001810000087ab9 */ /* 0x000fe20000000800 */
[----:B------:R-:W-:Y:S02]  /*23c0*/  WARPGROUP.DEPBAR.LE gsb0, 0x0 ;  /* 0x00008000000079c5 */ /* 0x000fe40000010000 */
[----:B------:R-:W-:-:S06]  /*23d0*/  WARPGROUP.ARRIVE ;  /* 0x00000000000079c5 */ /* 0x000fcc0000000000 */
[----:B------:R-:W-:Y:S03]  /*23e0*/  HGMMA.64x128x16.F32.BF16 R24, gdesc[UR56], R24, gsb0 ;  /* 0x01e00000381879f0 */ /* 0x000fe60008001818 */
[----:B------:R-:W-:Y:S02]  /*23f0*/  WARPGROUP.DEPBAR.LE gsb0, 0x0 ;  /* 0x00008000000079c5 */ /* 0x000fe40000010000 */
[----:B------:R-:W-:-:S07]  /*2400*/  WARPGROUP.ARRIVE ;  /* 0x00000000000079c5 */ /* 0x000fce0000000000 */
        /* <DEDUP_REMOVED lines=12> */
[----:B------:R-:W-:Y:S01]  /*24d0*/  HGMMA.64x128x16.F32.BF16 R24, gdesc[UR4], R24, gsb0 ;  /* 0x01e00000041879f0 */ /* 0x000fe20008001818 */
[----:B------:R-:W-:Y:S01]  /*24e0*/  ULDC UR6, c[0x0][0x28c] ;  /* 0x0000a30000067ab9 */ /* 0x000fe20000000800 */
[----:B------:R-:W-:Y:S01]  /*24f0*/  ULDC UR7, c[0x0][0x28c] ;  /* 0x0000a30000077ab9 */ /* 0x000fe20000000800 */
[----:B------:R-:W-:Y:S01]  /*2500*/  ISETP.GE.AND P6, PT, R11, UR6, PT ;  /* 0x000000060b007c0c */ /* 0x000fe2000bfc6270 */
[----:B------:R-:W-:Y:S01]  /*2510*/  ULDC UR6, c[0x0][0x28c] ;  /* 0x0000a30000067ab9 */ /* 0x000fe20000000800 */
[----:B------:R-:W-:Y:S02]  /*2520*/  IADD3 R11, R10, 0x9, RZ ;  /* 0x000000090a0b7810 */ /* 0x000fe40007ffe0ff */
[----:B------:R-:W-:Y:S01]  /*2530*/  ISETP.GE.AND P1, PT, R12, UR7, PT ;  /* 0x000000070c007c0c */ /* 0x000fe2000bf26270 */
[----:B------:R-:W-:Y:S01]  /*2540*/  ULDC UR7, c[0x0][0x28c] ;  /* 0x0000a30000077ab9 */ /* 0x000fe20000000800 */
[----:B------:R-:W-:Y:S01]  /*2550*/  ISETP.GE.AND P2, PT, R11, UR6, PT ;  /* 0x000000060b007c0c */ /* 0x000fe2000bf46270 */
[----:B------:R-:W-:Y:S01]  /*2560*/  ULDC UR6, c[0x0][0x28c] ;  /* 0x0000a30000067ab9 */ /* 0x000fe20000000800 */
[----:B------:R-:W-:-:S02]  /*2570*/  IADD3 R11, R10, 0x11, RZ ;  /* 0x000000110a0b7810 */ /* 0x000fc40007ffe0ff */
[C---:B------:R-:W-:Y:S02]  /*2580*/  IADD3 R12, R10.reuse, 0x10, RZ ;  /* 0x000000100a0c7810 */ /* 0x040fe40007ffe0ff */
[----:B------:R-:W-:Y:S01]  /*2590*/  ISETP.GE.AND P4, PT, R11, UR6, PT ;  /* 0x000000060b007c0c */ /* 0x000fe2000bf86270 */
[----:B------:R-:W-:Y:S01]  /*25a0*/  VIADD R11, R10, 0x19 ;  /* 0x000000190a0b7836 */ /* 0x000fe20000000000 */
[----:B------:R-:W-:Y:S01]  /*25b0*/  ULDC UR6, c[0x0][0x28c] ;  /* 0x0000a30000067ab9 */ /* 0x000fe20000000800 */
[----:B------:R-:W-:Y:S01]  /*25c0*/  ISETP.GE.AND P3, PT, R12, UR7, PT ;  /* 0x000000070c007c0c */ /* 0x000fe2000bf66270 */
[----:B------:R-:W-:Y:S01]  /*25d0*/  ULDC UR7, c[0x0][0x28c] ;  /* 0x0000a30000077ab9 */ /* 0x000fe20000000800 */
[----:B------:R-:W-:-:S04]  /*25e0*/  IADD3 R12, R10, 0x18, RZ ;  /* 0x000000180a0c7810 */ /* 0x000fc80007ffe0ff */
[----:B------:R-:W-:Y:S01]  /*25f0*/  ISETP.GE.AND P5, PT, R12, UR7, PT ;  /* 0x000000070c007c0c */ /* 0x000fe2000bfa6270 */
[----:B------:R-:W-:Y:S01]  /*2600*/  ULDC UR7, c[0x0][0x28c] ;  /* 0x0000a30000077ab9 */ /* 0x000fe20000000800 */
[C---:B------:R-:W-:Y:S01]  /*2610*/  IADD3 R12, R10.reuse, 0x58, RZ ;  /* 0x000000580a0c7810 */ /* 0x040fe20007ffe0ff */
[----:B------:R-:W-:Y:S02]  /*2620*/  WARPGROUP.DEPBAR.LE gsb0, 0x0 ;  /* 0x00008000000079c5 */ /* 0x000fe40000010000 */
[----:B------:R-:W-:Y:S02]  /*2630*/  FSEL R25, R25, -INF , !P6 ;  /* 0xff80000019197808 */ /* 0x000fe40007000000 */
[----:B------:R-:W-:Y:S02]  /*2640*/  FSEL R27, R27, -INF , !P6 ;  /* 0xff8000001b1b7808 */ /* 0x000fe40007000000 */
[----:B------:R-:W-:Y:S01]  /*2650*/  ISETP.GE.AND P6, PT, R11, UR6, PT ;  /* 0x000000060b007c0c */ /* 0x000fe2000bfc6270 */
[----:B------:R-:W-:Y:S01]  /*2660*/  ULDC UR6, c[0x0][0x28c] ;  /* 0x0000a30000067ab9 */ /* 0x000fe20000000800 */
[----:B------:R-:W-:-:S02]  /*2670*/  IADD3 R11, R10, 0x20, RZ ;  /* 0x000000200a0b7810 */ /* 0x000fc40007ffe0ff */
[----:B------:R-:W-:Y:S02]  /*2680*/  FSEL R28, R28, -INF , !P1 ;  /* 0xff8000001c1c7808 */ /* 0x000fe40004800000 */
[----:B------:R-:W-:Y:S02]  /*2690*/  FSEL R30, R30, -INF , !P1 ;  /* 0xff8000001e1e7808 */ /* 0x000fe40004800000 */
[----:B------:R-:W-:Y:S01]  /*26a0*/  ISETP.GE.AND P1, PT, R11, UR6, PT ;  /* 0x000000060b007c0c */ /* 0x000fe2000bf26270 */
[----:B------:R-:W-:Y:S01]  /*26b0*/  ULDC UR6, c[0x0][0x28c] ;  /* 0x0000a30000067ab9 */ /* 0x000fe20000000800 */
[----:B------:R-:W-:Y:S02]  /*26c0*/  IADD3 R11, R10, 0x21, RZ ;  /* 0x000000210a0b7810 */ /* 0x000fe40007ffe0ff */
[----:B------:R-:W-:Y:S02]  /*26d0*/  FSEL R29, R29, -INF , !P2 ;  /* 0xff8000001d1d7808 */ /* 0x000fe40005000000 */
[----:B------:R-:W-:-:S02]  /*26e0*/  FSEL R31, R31, -INF , !P2 ;  /* 0xff8000001f1f7808 */ /* 0x000fc40005000000 */
[----:B------:R-:W-:Y:S01]  /*26f0*/  ISETP.GE.AND P2, PT, R11, UR6, PT ;  /* 0x000000060b007c0c */ /* 0x000fe2000bf46270 */
[----:B------:R-:W-:Y:S01]  /*2700*/  ULDC UR6, c[0x0][0x28c] ;  /* 0x0000a30000067ab9 */ /* 0x000fe20000000800 */
[----:B------:R-:W-:Y:S02]  /*2710*/  IADD3 R11, R10, 0x28, RZ ;  /* 0x000000280a0b7810 */ /* 0x000fe40007ffe0ff */
        /* <DEDUP_REMOVED lines=14> */
[C---:B------:R-:W-:Y:S02]  /*2800*/  IADD3 R11, R10.reuse, 0x31, RZ ;  /* 0x000000310a0b7810 */ /* 0x040fe40007ffe0ff */
        /* <DEDUP_REMOVED lines=39> */
[----:B------:R-:W-:Y:S02]  /*2a80*/  FSEL R53, R53, -INF , !P2 ;  /* 0xff80000035357808 */ /* 0x000fe40005000000 */
[----:B------:R-:W-:Y:S02]  /*2a90*/  FSEL R55, R55, -INF , !P2 ;  /* 0xff80000037377808 */ /* 0x000fe40005000000 */
[C---:B------:R-:W-:Y:S01]  /*2aa0*/  ISETP.GE.AND P2, PT, R10.reuse, UR6, PT ;  /* 0x000000060a007c0c */ /* 0x040fe2000bf46270 */
[----:B------:R-:W-:Y:S01]  /*2ab0*/  ULDC UR6, c[0x0][0x28c] ;  /* 0x0000a30000067ab9 */ /* 0x000fe20000000800 */
[----:B------:R-:W-:-:S02]  /*2ac0*/  IADD3 R11, R10, 0x51, RZ ;  /* 0x000000510a0b7810 */ /* 0x000fc40007ffe0ff */
[----:B------:R-:W-:Y:S02]  /*2ad0*/  FSEL R24, R24, -INF , !P2 ;  /* 0xff80000018187808 */ /* 0x000fe40005000000 */
[----:B------:R-:W-:Y:S02]  /*2ae0*/  FSEL R56, R56, -INF , !P3 ;  /* 0xff80000038387808 */ /* 0x000fe40005800000 */
[----:B------:R-:W-:Y:S02]  /*2af0*/  FSEL R58, R58, -INF , !P3 ;  /* 0xff8000003a3a7808 */ /* 0x000fe40005800000 */
[----:B------:R-:W-:Y:S01]  /*2b00*/  ISETP.GE.AND P3, PT, R11, UR7, PT ;  /* 0x000000070b007c0c */ /* 0x000fe2000bf66270 */
[----:B------:R-:W-:Y:S01]  /*2b10*/  ULDC UR7, c[0x0][0x604] ;  /* 0x0001810000077ab9 */ /* 0x000fe20000000800 */
[----:B------:R-:W-:Y:S02]  /*2b20*/  FSEL R26, R26, -INF , !P2 ;  /* 0xff8000001a1a7808 */ /* 0x000fe40005000000 */
[----:B------:R-:W-:-:S02]  /*2b30*/  FMNMX R11, R24, R25, !PT ;  /* 0x00000019180b7209 */ /* 0x000fc40007800000 */
[----:B------:R-:W-:Y:S02]  /*2b40*/  FMNMX R13, R26, R27, !PT ;  /* 0x0000001b1a0d7209 */ /* 0x000fe40007800000 */
[----:B------:R-:W-:Y:S01]  /*2b50*/  ISETP.GE.AND P2, PT, R12, UR6, PT ;  /* 0x000000060c007c0c */ /* 0x000fe2000bf46270 */
[----:B------:R-:W-:Y:S01]  /*2b60*/  ULDC UR6, c[0x0][0x28c] ;  /* 0x0000a30000067ab9 */ /* 0x000fe20000000800 */
[----:B------:R-:W-:Y:S02]  /*2b70*/  FMNMX R12, R28, R11, !PT ;  /* 0x0000000b1c0c7209 */ /* 0x000fe40007800000 */
[----:B------:R-:W-:Y:S02]  /*2b80*/  FMNMX R14, R30, R13, !PT ;  /* 0x0000000d1e0e7209 */ /* 0x000fe40007800000 */
[----:B------:R-:W-:Y:S02]  /*2b90*/  FMNMX R11, R29, R12, !PT ;  /* 0x0000000c1d0b7209 */ /* 0x000fe40007800000 */
[----:B------:R-:W-:-:S02]  /*2ba0*/  FMNMX R13, R31, R14, !PT ;  /* 0x0000000e1f0d7209 */ /* 0x000fc40007800000 */
[----:B------:R-:W-:Y:S02]  /*2bb0*/  FMNMX R12, R32, R11, !PT ;  /* 0x0000000b200c7209 */ /* 0x000fe40007800000 */
[----:B------:R-:W-:Y:S02]  /*2bc0*/  FMNMX R14, R34, R13, !PT ;  /* 0x0000000d220e7209 */ /* 0x000fe40007800000 */
        /* <DEDUP_REMOVED lines=22> */
[----:B------:R-:W-:Y:S02]  /*2d30*/  FSEL R57, R57, -INF , !P4 ;  /* 0xff80000039397808 */ /* 0x000fe40006000000 */
[----:B------:R-:W-:Y:S02]  /*2d40*/  FMNMX R12, R56, R11, !PT ;  /* 0x0000000b380c7209 */ /* 0x000fe40007800000 */
[----:B------:R-:W-:Y:S02]  /*2d50*/  FSEL R59, R59, -INF , !P4 ;  /* 0xff8000003b3b7808 */ /* 0x000fe40006000000 */
[----:B------:R-:W-:Y:S02]  /*2d60*/  FMNMX R14, R58, R13, !PT ;  /* 0x0000000d3a0e7209 */ /* 0x000fe40007800000 */
[----:B------:R-:W-:Y:S02]  /*2d70*/  FSEL R60, R60, -INF , !P5 ;  /* 0xff8000003c3c7808 */ /* 0x000fe40006800000 */
[----:B------:R-:W-:-:S02]  /*2d80*/  FMNMX R11, R57, R12, !PT ;  /* 0x0000000c390b7209 */ /* 0x000fc40007800000 */
[----:B------:R-:W-:Y:S01]  /*2d90*/  ISETP.GE.AND P4, PT, R15, UR6, PT ;  /* 0x000000060f007c0c */ /* 0x000fe2000bf86270 */
[----:B------:R-:W-:Y:S01]  /*2da0*/  ULDC UR6, c[0x0][0x28c] ;  /* 0x0000a30000067ab9 */ /* 0x000fe20000000800 */
[----:B------:R-:W-:Y:S01]  /*2db0*/  IADD3 R15, R10, 0x60, RZ ;  /* 0x000000600a0f7810 */ /* 0x000fe20007ffe0ff */
[----:B------:R-:W3:Y:S01]  /*2dc0*/  LDC R12, c[0x0][0x28c] ;  /* 0x0000a300ff0c7b82 */ /* 0x000ee20000000800 */
[----:B------:R-:W-:Y:S02]  /*2dd0*/  FSEL R62, R62, -INF , !P5 ;  /* 0xff8000003e3e7808 */ /* 0x000fe40006800000 */
[----:B------:R-:W-:Y:S02]  /*2de0*/  FMNMX R13, R59, R14, !PT ;  /* 0x0000000e3b0d7209 */ /* 0x000fe40007800000 */
[----:B------:R-:W-:Y:S02]  /*2df0*/  FSEL R61, R61, -INF , !P6 ;  /* 0xff8000003d3d7808 */ /* 0x000fe40007000000 */
[----:B------:R-:W-:-:S02]  /*2e00*/  FMNMX R14, R60, R11, !PT ;  /* 0x0000000b3c0e7209 */ /* 0x000fc40007800000 */
[----:B------:R-:W-:Y:S01]  /*2e10*/  ISETP.GE.AND P5, PT, R15, UR6, PT ;  /* 0x000000060f007c0c */ /* 0x000fe2000bfa6270 */
[----:B------:R-:W-:Y:S01]  /*2e20*/  ULDC UR6, c[0x0][0x28c] ;  /* 0x0000a30000067ab9 */ /* 0x000fe20000000800 */
[----:B------:R-:W-:Y:S02]  /*2e30*/  IADD3 R15, R10, 0x61, RZ ;  /* 0x000000610a0f7810 */ /* 0x000fe40007ffe0ff */
[----:B------:R-:W-:Y:S02]  /*2e40*/  FSEL R63, R63, -INF , !P6 ;  /* 0xff8000003f3f7808 */ /* 0x000fe40007000000 */
[----:B------:R-:W-:Y:S02]  /*2e50*/  FMNMX R88, R62, R13, !PT ;  /* 0x0000000d3e587209 */ /* 0x000fe40007800000 */
[----:B------:R-:W-:Y:S02]  /*2e60*/  FSEL R64, R64, -INF , !P1 ;  /* 0xff80000040407808 */ /* 0x000fe40004800000 */
[----:B------:R-:W-:-:S02]  /*2e70*/  FMNMX R11, R61, R14, !PT ;  /* 0x0000000e3d0b7209 */ /* 0x000fc40007800000 */
[----:B------:R-:W-:Y:S01]  /*2e80*/  ISETP.GE.AND P6, PT, R15, UR6, PT ;  /* 0x000000060f007c0c */ /* 0x000fe2000bfc6270 */
[----:B------:R-:W-:Y:S01]  /*2e90*/  ULDC UR6, c[0x0][0x28c] ;  /* 0x0000a30000067ab9 */ /* 0x000fe20000000800 */
[----:B------:R-:W-:Y:S02]  /*2ea0*/  FSEL R66, R66, -INF , !P1 ;  /* 0xff80000042427808 */ /* 0x000fe40004800000 */
[----:B------:R-:W-:Y:S02]  /*2eb0*/  FMNMX R13, R63, R88, !PT ;  /* 0x000000583f0d7209 */ /* 0x000fe40007800000 */
[----:B------:R-:W-:Y:S02]  /*2ec0*/  IADD3 R15, R10, 0x68, RZ ;  /* 0x000000680a0f7810 */ /* 0x000fe40007ffe0ff */
[----:B------:R-:W-:Y:S02]  /*2ed0*/  FSEL R65, R65, -INF , !P3 ;  /* 0xff80000041417808 */ /* 0x000fe40005800000 */
[----:B------:R-:W-:-:S02]  /*2ee0*/  FMNMX R14, R64, R11, !PT ;  /* 0x0000000b400e7209 */ /* 0x000fc40007800000 */
[----:B------:R-:W-:Y:S02]  /*2ef0*/  FSEL R67, R67, -INF , !P3 ;  /* 0xff80000043437808 */ /* 0x000fe40005800000 */
[----:B------:R-:W-:Y:S02]  /*2f00*/  FMNMX R88, R66, R13, !PT ;  /* 0x0000000d42587209 */ /* 0x000fe40007800000 */
[----:B------:R-:W-:Y:S01]  /*2f10*/  ISETP.GE.AND P1, PT, R15, UR6, PT ;  /* 0x000000060f007c0c */ /* 0x000fe2000bf26270 */
[----:B------:R-:W-:Y:S01]  /*2f20*/  ULDC UR6, c[0x0][0x28c] ;  /* 0x0000a30000067ab9 */ /* 0x000fe20000000800 */
[----:B------:R-:W-:Y:S02]  /*2f30*/  FSEL R68, R68, -INF , !P2 ;  /* 0xff80000044447808 */ /* 0x000fe40005000000 */
[----:B------:R-:W-:Y:S02]  /*2f40*/  FMNMX R11, R65, R14, !PT ;  /* 0x0000000e410b7209 */ /* 0x000fe40007800000 */
[----:B------:R-:W-:-:S02]  /*2f50*/  IADD3 R15, R10, 0x69, RZ ;  /* 0x000000690a0f7810 */ /* 0x000fc40007ffe0ff */
[----:B------:R-:W-:Y:S02]  /*2f60*/  FSEL R70, R70, -INF , !P2 ;  /* 0xff80000046467808 */ /* 0x000fe40005000000 */
[----:B------:R-:W-:Y:S02]  /*2f70*/  FMNMX R13, R67, R88, !PT ;  /* 0x00000058430d7209 */ /* 0x000fe40007800000 */
[----:B------:R-:W-:Y:S02]  /*2f80*/  FSEL R69, R69, -INF , !P4 ;  /* 0xff80000045457808 */ /* 0x000fe40006000000 */
[----:B------:R-:W-:Y:S02]  /*2f90*/  FMNMX R14, R68, R11, !PT ;  /* 0x0000000b440e7209 */ /* 0x000fe40007800000 */
[----:B------:R-:W-:Y:S01]  /*2fa0*/  ISETP.GE.AND P3, PT, R15, UR6, PT ;  /* 0x000000060f007c0c */ /* 0x000fe2000bf66270 */
[----:B------:R-:W-:Y:S01]  /*2fb0*/  ULDC UR6, c[0x0][0x28c] ;  /* 0x0000a30000067ab9 */ /* 0x000fe20000000800 */
[----:B------:R-:W-:-:S02]  /*2fc0*/  IADD3 R15, R10, 0x70, RZ ;  /* 0x000000700a0f7810 */ /* 0x000fc40007ffe0ff */
[----:B------:R-:W-:Y:S02]  /*2fd0*/  FMNMX R88, R70, R13, !PT ;  /* 0x0000000d46587209 */ /* 0x000fe40007800000 */
[----:B------:R-:W-:Y:S02]  /*2fe0*/  FSEL R72, R72, -INF , !P5 ;  /* 0xff80000048487808 */ /* 0x000fe40006800000 */
[----:B------:R-:W-:Y:S02]  /*2ff0*/  FMNMX R13, R69, R14, !PT ;  /* 0x0000000e450d7209 */ /* 0x000fe40007800000 */
[----:B------:R-:W-:Y:S01]  /*3000*/  ISETP.GE.AND P2, PT, R15, UR6, PT ;  /* 0x000000060f007c0c */ /* 0x000fe2000bf46270 */
[----:B------:R-:W-:Y:S01]  /*3010*/  ULDC UR6, c[0x0][0x28c] ;  /* 0x0000a30000067ab9 */ /* 0x000fe20000000800 */
[C---:B------:R-:W-:Y:S02]  /*3020*/  IADD3 R15, R10.reuse, 0x71, RZ ;  /* 0x000000710a0f7810 */ /* 0x040fe40007ffe0ff */
[----:B------:R-:W-:-:S02]  /*3030*/  IADD3 R11, R10, 0x79, RZ ;  /* 0x000000790a0b7810 */ /* 0x000fc40007ffe0ff */
[----:B------:R-:W-:Y:S02]  /*3040*/  FSEL R73, R73, -INF , !P6 ;  /* 0xff80000049497808 */ /* 0x000fe40007000000 */
[----:B------:R-:W-:Y:S02]  /*3050*/  FMNMX R14, R72, R13, !PT ;  /* 0x0000000d480e7209 */ /* 0x000fe40007800000 */
[----:B------:R-:W-:Y:S02]  /*3060*/  FSEL R71, R71, -INF , !P4 ;  /* 0xff80000047477808 */ /* 0x000fe40006000000 */
[----:B------:R-:W-:Y:S02]  /*3070*/  FSEL R75, R75, -INF , !P6 ;  /* 0xff8000004b4b7808 */ /* 0x000fe40007000000 */
[----:B------:R-:W-:Y:S01]  /*3080*/  ISETP.GE.AND P4, PT, R15, UR6, PT ;  /* 0x000000060f007c0c */ /* 0x000fe2000bf86270 */
[----:B------:R-:W-:Y:S01]  /*3090*/  ULDC UR6, c[0x0][0x28c] ;  /* 0x0000a30000067ab9 */ /* 0x000fe20000000800 */
[----:B---3--:R-:W-:-:S02]  /*30a0*/  ISETP.GE.AND P6, PT, R11, R12, PT ;  /* 0x0000000c0b00720c */ /* 0x008fc40003fc6270 */
[----:B------:R-:W-:Y:S02]  /*30b0*/  IADD3 R15, R10, 0x78, RZ ;  /* 0x000000780a0f7810 */ /* 0x000fe40007ffe0ff */
[----:B------:R-:W-:Y:S02]  /*30c0*/  FSEL R76, R76, -INF , !P1 ;  /* 0xff8000004c4c7808 */ /* 0x000fe40004800000 */
[----:B------:R-:W-:Y:S02]  /*30d0*/  FMNMX R11, R73, R14, !PT ;  /* 0x0000000e490b7209 */ /* 0x000fe40007800000 */
[----:B------:R-:W-:Y:S02]  /*30e0*/  FSEL R74, R74, -INF , !P5 ;  /* 0xff8000004a4a7808 */ /* 0x000fe40006800000 */
[----:B------:R-:W-:Y:S01]  /*30f0*/  ISETP.GE.AND P5, PT, R15, UR6, PT ;  /* 0x000000060f007c0c */ /* 0x000fe2000bfa6270 */
[----:B------:R-:W-:Y:S01]  /*3100*/  ULDC UR6, c[0x0][0x604] ;  /* 0x0001810000067ab9 */ /* 0x000fe20000000800 */
[----:B------:R-:W-:-:S02]  /*3110*/  FSEL R77, R77, -INF , !P3 ;  /* 0xff8000004d4d7808 */ /* 0x000fc40005800000 */
[----:B------:R-:W-:Y:S02]  /*3120*/  FMNMX R14, R76, R11, !PT ;  /* 0x0000000b4c0e7209 */ /* 0x000fe40007800000 */
[----:B------:R-:W-:Y:S02]  /*3130*/  FMNMX R15, R71, R88, !PT ;  /* 0x00000058470f7209 */ /* 0x000fe40007800000 */
[----:B------:R-:W-:Y:S02]  /*3140*/  FSEL R80, R80, -INF , !P2 ;  /* 0xff80000050507808 */ /* 0x000fe40005000000 */
[----:B------:R-:W-:Y:S02]  /*3150*/  FMNMX R11, R77, R14, !PT ;  /* 0x0000000e4d0b7209 */ /* 0x000fe40007800000 */
[----:B------:R-:W-:Y:S02]  /*3160*/  FMNMX R88, R74, R15, !PT ;  /* 0x0000000f4a587209 */ /* 0x000fe40007800000 */
[----:B------:R-:W-:-:S02]  /*3170*/  FSEL R81, R81, -INF , !P4 ;  /* 0xff80000051517808 */ /* 0x000fc40006000000 */
[----:B------:R-:W-:Y:S02]  /*3180*/  FMNMX R14, R80, R11, !PT ;  /* 0x0000000b500e7209 */ /* 0x000fe40007800000 */
[----:B------:R-:W-:Y:S02]  /*3190*/  FSEL R78, R78, -INF , !P1 ;  /* 0xff8000004e4e7808 */ /* 0x000fe40004800000 */
[----:B------:R-:W-:Y:S02]  /*31a0*/  FMNMX R13, R75, R88, !PT ;  /* 0x000000584b0d7209 */ /* 0x000fe40007800000 */
[----:B------:R-:W-:Y:S02]  /*31b0*/  FSEL R84, R84, -INF , !P5 ;  /* 0xff80000054547808 */ /* 0x000fe40006800000 */
[----:B------:R-:W-:Y:S02]  /*31c0*/  FMNMX R11, R81, R14, !PT ;  /* 0x0000000e510b7209 */ /* 0x000fe40007800000 */
[----:B------:R-:W-:-:S02]  /*31d0*/  FSEL R79, R79, -INF , !P3 ;  /* 0xff8000004f4f7808 */ /* 0x000fc40005800000 */
[----:B------:R-:W-:Y:S02]  /*31e0*/  FMNMX R88, R78, R13, !PT ;  /* 0x0000000d4e587209 */ /* 0x000fe40007800000 */
[----:B------:R-:W-:Y:S02]  /*31f0*/  FSEL R85, R85, -INF , !P6 ;  /* 0xff80000055557808 */ /* 0x000fe40007000000 */
[----:B------:R-:W-:Y:S02]  /*3200*/  FMNMX R14, R84, R11, !PT ;  /* 0x0000000b540e7209 */ /* 0x000fe40007800000 */
[----:B------:R-:W-:Y:S02]  /*3210*/  FSEL R82, R82, -INF , !P2 ;  /* 0xff80000052527808 */ /* 0x000fe40005000000 */
[----:B------:R-:W-:Y:S02]  /*3220*/  FMNMX R13, R79, R88, !PT ;  /* 0x000000584f0d7209 */ /* 0x000fe40007800000 */
[----:B------:R-:W-:-:S02]  /*3230*/  FMNMX R14, R85, R14, !PT ;  /* 0x0000000e550e7209 */ /* 0x000fc40007800000 */
[----:B------:R-:W-:Y:S02]  /*3240*/  FSEL R83, R83, -INF , !P4 ;  /* 0xff80000053537808 */ /* 0x000fe40006000000 */
[----:B------:R-:W-:Y:S01]  /*3250*/  FMNMX R88, R82, R13, !PT ;  /* 0x0000000d52587209 */ /* 0x000fe20007800000 */
[----:B------:R-:W3:Y:S01]  /*3260*/  SHFL.BFLY PT, R11, R14, 0x1, 0x1f ;  /* 0x0c201f000e0b7f89 */ /* 0x000ee200000e0000 */
[----:B------:R-:W-:Y:S02]  /*3270*/  FSEL R86, R86, -INF , !P5 ;  /* 0xff80000056567808 */ /* 0x000fe40006800000 */
[----:B------:R-:W-:Y:S02]  /*3280*/  FMNMX R13, R83, R88, !PT ;  /* 0x00000058530d7209 */ /* 0x000fe40007800000 */
[----:B------:R-:W-:Y:S02]  /*3290*/  FSEL R87, R87, -INF , !P6 ;  /* 0xff80000057577808 */ /* 0x000fe40007000000 */
[----:B------:R-:W-:-:S04]  /*32a0*/  FMNMX R88, R86, R13, !PT ;  /* 0x0000000d56587209 */ /* 0x000fc80007800000 */
[----:B------:R-:W-:-:S05]  /*32b0*/  FMNMX R88, R87, R88, !PT ;  /* 0x0000005857587209 */ /* 0x000fca0007800000 */
[----:B------:R-:W4:Y:S01]  /*32c0*/  SHFL.BFLY PT, R13, R88, 0x1, 0x1f ;  /* 0x0c201f00580d7f89 */ /* 0x000f2200000e0000 */
[----:B---3--:R-:W-:-:S05]  /*32d0*/  FMNMX R11, R14, R11, !PT ;  /* 0x0000000b0e0b7209 */ /* 0x008fca0007800000 */
[----:B------:R-:W3:Y:S01]  /*32e0*/  SHFL.BFLY PT, R90, R11, 0x2, 0x1f ;  /* 0x0c401f000b5a7f89 */ /* 0x000ee200000e0000 */
[----:B----4-:R-:W-:-:S05]  /*32f0*/  FMNMX R13, R88, R13, !PT ;  /* 0x0000000d580d7209 */ /* 0x010fca0007800000 */
[----:B------:R-:W4:Y:S01]  /*3300*/  SHFL.BFLY PT, R218, R13, 0x2, 0x1f ;  /* 0x0c401f000dda7f89 */ /* 0x000f2200000e0000 */
[----:B---3--:R-:W-:-:S04]  /*3310*/  FMNMX R219, R11, R90, !PT ;  /* 0x0000005a0bdb7209 */ /* 0x008fc80007800000 */
[----:B------:R-:W-:-:S04]  /*3320*/  FSETP.NEU.AND P1, PT, R219, -INF , PT ;  /* 0xff800000db00780b */ /* 0x000fc80003f2d000 */
[----:B------:R-:W-:-:S05]  /*3330*/  FSEL R11, R219, RZ, P1 ;  /* 0x000000ffdb0b7208 */ /* 0x000fca0000800000 */
[----:B------:R-:W-:Y:S01]  /*3340*/  FMUL R11, R11, UR16 ;  /* 0x000000100b0b7c20 */ /* 0x000fe20008400000 */
[----:B------:R-:W-:Y:S01]  /*3350*/  ULDC UR16, c[0x0][0x604] ;  /* 0x0001810000107ab9 */ /* 0x000fe20000000800 */
[----:B----4-:R-:W-:Y:S02]  /*3360*/  FMNMX R218, R13, R218, !PT ;  /* 0x000000da0dda7209 */ /* 0x010fe40007800000 */
[--C-:B------:R-:W-:Y:S01]  /*3370*/  FFMA R15, R24, UR15, -R11.reuse ;  /* 0x0000000f180f7c23 */ /* 0x100fe2000800080b */
        /* <DEDUP_REMOVED lines=9> */
[----:B------:R-:W-:Y:S01]  /*3410*/  FSETP.NEU.AND P1, PT, R218, -INF , PT ;  /* 0xff800000da00780b */ /* 0x000fe20003f2d000 */
        /* <DEDUP_REMOVED lines=31> */
[----:B------:R-:W-:Y:S01]  /*3610*/  FFMA R159, R85, UR7, -R11 ;  /* 0x00000007559f7c23 */ /* 0x000fe2000800080b */
[----:B------:R-:W-:Y:S01]  /*3620*/  FSEL R11, R218, RZ, P1 ;  /* 0x000000ffda0b7208 */ /* 0x000fe20000800000 */
[----:B------:R-:W-:Y:S01]  /*3630*/  ULDC UR6, c[0x0][0x604] ;  /* 0x0001810000067ab9 */ /* 0x000fe20000000800 */
[----:B------:R-:W-:Y:S01]  /*3640*/  ULDC UR13, c[0x0][0x604] ;  /* 0x00018100000d7ab9 */ /* 0x000fe20000000800 */
[----:B------:R-:W-:Y:S01]  /*3650*/  ULDC UR15, c[0x0][0x604] ;  /* 0x00018100000f7ab9 */ /* 0x000fe20000000800 */
[----:B------:R-:W-:Y:S01]  /*3660*/  FSETP.GEU.AND P6, PT, R15, -126, PT ;  /* 0xc2fc00000f00780b */ /* 0x000fe20003fce000 */
[----:B------:R-:W-:Y:S01]  /*3670*/  FMUL R167, R11, UR6 ;  /* 0x000000060ba77c20 */ /* 0x000fe20008400000 */
[----:B------:R-:W-:Y:S01]  /*3680*/  ULDC UR12, c[0x0][0x604] ;  /* 0x00018100000c7ab9 */ /* 0x000fe20000000800 */
[----:B------:R-:W-:Y:S01]  /*3690*/  ULDC UR11, c[0x0][0x604] ;  /* 0x00018100000b7ab9 */ /* 0x000fe20000000800 */
[----:B------:R-:W-:Y:S01]  /*36a0*/  P2R R24, PR, RZ, 0x40 ;  /* 0x00000040ff187803 */ /* 0x000fe20000000000 */
[--C-:B------:R-:W-:Y:S01]  /*36b0*/  FFMA R11, R26, UR13, -R167.reuse ;  /* 0x0000000d1a0b7c23 */ /* 0x100fe200080008a7 */
[--C-:B------:R-:W-:Y:S01]  /*36c0*/  FFMA R14, R27, UR15, -R167.reuse ;  /* 0x0000000f1b0e7c23 */ /* 0x100fe200080008a7 */
[--C-:B------:R-:W-:Y:S01]  /*36d0*/  FFMA R13, R30, UR12, -R167.reuse ;  /* 0x0000000c1e0d7c23 */ /* 0x100fe200080008a7 */
[--C-:B------:R-:W-:Y:S01]  /*36e0*/  FFMA R31, R31, UR11, -R167.reuse ;  /* 0x0000000b1f1f7c23 */ /* 0x100fe200080008a7 */
[----:B------:R-:W-:Y:S01]  /*36f0*/  FSETP.GEU.AND P3, PT, R25, -126, PT ;  /* 0xc2fc00001900780b */ /* 0x000fe20003f6e000 */
[----:B------:R-:W-:Y:S01]  /*3700*/  ULDC UR10, c[0x0][0x604] ;  /* 0x00018100000a7ab9 */ /* 0x000fe20000000800 */
[----:B------:R-:W-:Y:S01]  /*3710*/  FSETP.GEU.AND P4, PT, R11, -126, PT ;  /* 0xc2fc00000b00780b */ /* 0x000fe20003f8e000 */
[----:B------:R-:W-:Y:S01]  /*3720*/  ULDC UR28, c[0x0][0x604] ;  /* 0x00018100001c7ab9 */ /* 0x000fe20000000800 */
[----:B------:R-:W-:Y:S01]  /*3730*/  FSETP.GEU.AND P5, PT, R14, -126, PT ;  /* 0xc2fc00000e00780b */ /* 0x000fe20003fae000 */
[----:B------:R-:W-:Y:S01]  /*3740*/  @!P6 FMUL R15, R15, 0.5 ;  /* 0x3f0000000f0fe820 */ /* 0x000fe20000400000 */
[----:B------:R-:W3:Y:S01]  /*3750*/  SYNCS.PHASECHK.TRANS64.TRYWAIT P6, [R2+URZ+0x48008], R89 ;  /* 0x04800859020075a7 */ /* 0x000ee200080c017f */
[----:B------:R-:W-:Y:S01]  /*3760*/  FSETP.GEU.AND P1, PT, R13, -126, PT ;  /* 0xc2fc00000d00780b */ /* 0x000fe20003f2e000 */
[----:B------:R-:W-:Y:S01]  /*3770*/  ULDC UR27, c[0x0][0x604] ;  /* 0x00018100001b7ab9 */ /* 0x000fe20000000800 */
[----:B------:R-:W-:Y:S01]  /*3780*/  FSETP.GEU.AND P2, PT, R31, -126, PT ;  /* 0xc2fc00001f00780b */ /* 0x000fe20003f4e000 */
[----:B------:R-:W-:Y:S01]  /*3790*/  ULDC UR9, c[0x0][0x604] ;  /* 0x0001810000097ab9 */ /* 0x000fe20000000800 */
[----:B------:R-:W-:Y:S01]  /*37a0*/  MUFU.EX2 R15, R15 ;  /* 0x0000000f000f7308 */ /* 0x000fe20000000800 */
[----:B------:R-:W-:Y:S01]  /*37b0*/  ULDC UR8, c[0x0][0x604] ;  /* 0x0001810000087ab9 */ /* 0x000fe20000000800 */
[----:B------:R-:W-:Y:S01]  /*37c0*/  @!P3 FMUL R25, R25, 0.5 ;  /* 0x3f0000001919b820 */ /* 0x000fe20000400000 */
[----:B------:R-:W-:Y:S01]  /*37d0*/  ULDC UR7, c[0x0][0x604] ;  /* 0x0001810000077ab9 */ /* 0x000fe20000000800 */
[----:B------:R-:W-:Y:S01]  /*37e0*/  @!P4 FMUL R11, R11, 0.5 ;  /* 0x3f0000000b0bc820 */ /* 0x000fe20000400000 */
[--C-:B------:R-:W-:Y:S01]  /*37f0*/  FFMA R168, R34, UR10, -R167.reuse ;  /* 0x0000000a22a87c23 */ /* 0x100fe200080008a7 */
[----:B------:R-:W-:Y:S01]  /*3800*/  @!P5 FMUL R14, R14, 0.5 ;  /* 0x3f0000000e0ed820 */ /* 0x000fe20000400000 */
[--C-:B------:R-:W-:Y:S01]  /*3810*/  FFMA R169, R35, UR28, -R167.reuse ;  /* 0x0000001c23a97c23 */ /* 0x100fe200080008a7 */
[----:B------:R-:W-:Y:S01]  /*3820*/  MUFU.EX2 R158, R25 ;  /* 0x00000019009e7308 */ /* 0x000fe20000000800 */
[----:B------:R-:W-:Y:S01]  /*3830*/  @!P1 FMUL R13, R13, 0.5 ;  /* 0x3f0000000d0d9820 */ /* 0x000fe20000400000 */
[--C-:B------:R-:W-:Y:S01]  /*3840*/  FFMA R170, R38, UR27, -R167.reuse ;  /* 0x0000001b26aa7c23 */ /* 0x100fe200080008a7 */
[----:B------:R-:W-:Y:S01]  /*3850*/  @!P2 FMUL R31, R31, 0.5 ;  /* 0x3f0000001f1fa820 */ /* 0x000fe20000400000 */
[--C-:B------:R-:W-:Y:S01]  /*3860*/  FFMA R171, R39, UR9, -R167.reuse ;  /* 0x0000000927ab7c23 */ /* 0x100fe200080008a7 */
[--C-:B------:R-:W-:Y:S01]  /*3870*/  FFMA R191, R42, UR8, -R167.reuse ;  /* 0x000000082abf7c23 */ /* 0x100fe200080008a7 */
[----:B------:R-:W-:Y:S01]  /*3880*/  ULDC UR6, c[0x0][0x604] ;  /* 0x0001810000067ab9 */ /* 0x000fe20000000800 */
[----:B------:R-:W-:Y:S01]  /*3890*/  ULDC UR26, c[0x0][0x604] ;  /* 0x00018100001a7ab9 */ /* 0x000fe20000000800 */
[----:B------:R-:W4:Y:S01]  /*38a0*/  MUFU.EX2 R11, R11 ;  /* 0x0000000b000b7308 */ /* 0x000f220000000800 */
[----:B------:R-:W-:Y:S01]  /*38b0*/  ULDC UR25, c[0x0][0x604] ;  /* 0x0001810000197ab9 */ /* 0x000fe20000000800 */
[----:B------:R-:W-:Y:S01]  /*38c0*/  ULDC UR24, c[0x0][0x604] ;  /* 0x0001810000187ab9 */ /* 0x000fe20000000800 */
[----:B------:R-:W-:Y:S01]  /*38d0*/  ULDC UR23, c[0x0][0x604] ;  /* 0x0001810000177ab9 */ /* 0x000fe20000000800 */
[----:B------:R-:W-:Y:S01]  /*38e0*/  ULDC UR22, c[0x0][0x604] ;  /* 0x0001810000167ab9 */ /* 0x000fe20000000800 */
[----:B------:R-:W-:Y:S01]  /*38f0*/  ULDC UR21, c[0x0][0x604] ;  /* 0x0001810000157ab9 */ /* 0x000fe20000000800 */
[----:B------:R-:W-:Y:S01]  /*3900*/  ULDC UR20, c[0x0][0x604] ;  /* 0x0001810000147ab9 */ /* 0x000fe20000000800 */
[----:B------:R-:W-:Y:S01]  /*3910*/  ULDC UR19, c[0x0][0x604] ;  /* 0x0001810000137ab9 */ /* 0x000fe20000000800 */
[----:B------:R-:W5:Y:S01]  /*3920*/  MUFU.EX2 R14, R14 ;  /* 0x0000000e000e7308 */ /* 0x000f620000000800 */
[----:B------:R-:W-:Y:S01]  /*3930*/  ULDC UR18, c[0x0][0x604] ;  /* 0x0001810000127ab9 */ /* 0x000fe20000000800 */
[----:B------:R-:W-:Y:S01]  /*3940*/  ULDC UR17, c[0x0][0x604] ;  /* 0x0001810000117ab9 */ /* 0x000fe20000000800 */
[----:B------:R-:W-:Y:S01]  /*3950*/  ULDC UR16, c[0x0][0x604] ;  /* 0x0001810000107ab9 */ /* 0x000fe20000000800 */
[----:B------:R-:W-:Y:S01]  /*3960*/  ULDC UR15, c[0x0][0x604] ;  /* 0x00018100000f7ab9 */ /* 0x000fe20000000800 */
[----:B------:R-:W-:Y:S01]  /*3970*/  ULDC UR13, c[0x0][0x604] ;  /* 0x00018100000d7ab9 */ /* 0x000fe20000000800 */
[----:B------:R-:W-:Y:S01]  /*3980*/  ULDC UR12, c[0x0][0x604] ;  /* 0x00018100000c7ab9 */ /* 0x000fe20000000800 */
[----:B------:R-:W-:Y:S01]  /*3990*/  ULDC UR11, c[0x0][0x604] ;  /* 0x00018100000b7ab9 */ /* 0x000fe20000000800 */
[----:B------:R-:W1:Y:S01]  /*39a0*/  MUFU.EX2 R13, R13 ;  /* 0x0000000d000d7308 */ /* 0x000e620000000800 */
[----:B----4-:R-:W-:Y:S01]  /*39b0*/  @!P4 FMUL R11, R11, R11 ;  /* 0x0000000b0b0bc220 */ /* 0x010fe20000400000 */
[----:B------:R-:W-:Y:S01]  /*39c0*/  FSETP.GEU.AND P4, PT, R28, -126, PT ;  /* 0xc2fc00001c00780b */ /* 0x000fe20003f8e000 */
[----:B------:R-:W-:Y:S01]  /*39d0*/  ULDC UR10, c[0x0][0x604] ;  /* 0x00018100000a7ab9 */ /* 0x000fe20000000800 */
[----:B------:R-:W-:Y:S01]  /*39e0*/  ULDC UR28, c[0x0][0x604] ;  /* 0x00018100001c7ab9 */ /* 0x000fe20000000800 */
[----:B------:R-:W-:Y:S01]  /*39f0*/  ULDC UR27, c[0x0][0x604] ;  /* 0x00018100001b7ab9 */ /* 0x000fe20000000800 */
[----:B------:R-:W-:Y:S01]  /*3a00*/  ULDC UR9, c[0x0][0x604] ;  /* 0x0001810000097ab9 */ /* 0x000fe20000000800 */
[----:B------:R-:W-:Y:S01]  /*3a10*/  ULDC UR8, c[0x0][0x604] ;  /* 0x0001810000087ab9 */ /* 0x000fe20000000800 */
[----:B------:R4:W1:Y:S01]  /*3a20*/  MUFU.EX2 R156, R31 ;  /* 0x0000001f009c7308 */ /* 0x0008620000000800 */
[----:B-----5:R-:W-:Y:S01]  /*3a30*/  @!P5 FMUL R14, R14, R14 ;  /* 0x0000000e0e0ed220 */ /* 0x020fe20000400000 */
[----:B------:R-:W-:Y:S01]  /*3a40*/  FSETP.GEU.AND P5, PT, R29, -126, PT ;  /* 0xc2fc00001d00780b */ /* 0x000fe20003fae000 */
[--C-:B------:R-:W-:Y:S01]  /*3a50*/  FFMA R190, R43, UR7, -R167.reuse ;  /* 0x000000072bbe7c23 */ /* 0x100fe200080008a7 */
[----:B------:R-:W-:Y:S01]  /*3a60*/  ULDC UR7, c[0x0][0x604] ;  /* 0x0001810000077ab9 */ /* 0x000fe20000000800 */
[--C-:B------:R-:W-:Y:S01]  /*3a70*/  FFMA R189, R46, UR6, -R167.reuse ;  /* 0x000000062ebd7c23 */ /* 0x100fe200080008a7 */
[--C-:B------:R-:W-:Y:S01]  /*3a80*/  FFMA R187, R47, UR26, -R167.reuse ;  /* 0x0000001a2fbb7c23 */ /* 0x100fe200080008a7 */
[----:B------:R-:W-:Y:S01]  /*3a90*/  @!P4 FMUL R28, R28, 0.5 ;  /* 0x3f0000001c1cc820 */ /* 0x000fe20000400000 */
[--C-:B------:R-:W-:Y:S01]  /*3aa0*/  FFMA R200, R50, UR25, -R167.reuse ;  /* 0x0000001932c87c23 */ /* 0x100fe200080008a7 */
[--C-:B------:R-:W-:Y:S01]  /*3ab0*/  FFMA R201, R51, UR24, -R167.reuse ;  /* 0x0000001833c97c23 */ /* 0x100fe200080008a7 */
[--C-:B------:R-:W-:Y:S01]  /*3ac0*/  FFMA R202, R54, UR23, -R167.reuse ;  /* 0x0000001736ca7c23 */ /* 0x100fe200080008a7 */
[----:B------:R4:W1:Y:S01]  /*3ad0*/  MUFU.EX2 R157, R28 ;  /* 0x0000001c009d7308 */ /* 0x0008620000000800 */
[--C-:B------:R-:W-:Y:S01]  /*3ae0*/  FFMA R203, R55, UR22, -R167.reuse ;  /* 0x0000001637cb7c23 */ /* 0x100fe200080008a7 */
        /* <DEDUP_REMOVED lines=18> */
[----:B---34-:R-:W-:Y:S06]  /*3c10*/  @!P6 BRA `(.L_x_23) ;  /* 0x000000c400a4e947 */ /* 0x018fec0003800000 */
.L_x_91:
[----:B------:R-:W-:Y:S01]  /*3c20*/  ISETP.NE.AND P6, PT, R24, RZ, PT ;  /* 0x000000ff1800720c */ /* 0x000fe20003fc5270 */
[----:B-1----:R-:W-:Y:S01]  /*3c30*/  @!P1 FMUL R13, R13, R13 ;  /* 0x0000000d0d0d9220 */ /* 0x002fe20000400000 */
[----:B------:R-:W-:Y:S01]  /*3c40*/  @!P2 FMUL R156, R156, R156 ;  /* 0x0000009c9c9ca220 */ /* 0x000fe20000400000 */
[----:B------:R-:W-:Y:S01]  /*3c50*/  @!P3 FMUL R158, R158, R158 ;  /* 0x0000009e9e9eb220 */ /* 0x000fe20000400000 */
[----:B------:R-:W-:Y:S01]  /*3c60*/  @!P4 FMUL R157, R157, R157 ;  /* 0x0000009d9d9dc220 */ /* 0x000fe20000400000 */
[----:B------:R-:W-:Y:S01]  /*3c70*/  @!P5 FMUL R160, R160, R160 ;  /* 0x000000a0a0a0d220 */ /* 0x000fe20000400000 */
[----:B------:R-:W-:Y:S01]  /*3c80*/  ULOP3.LUT UR30, UR30, 0x4000000, URZ, 0xfc, !UPT ;  /* 0x040000001e1e7892 */ /* 0x000fe2000f8efc3f */
[----:B------:R-:W-:Y:S01]  /*3c90*/  F2FP.BF16.F32.PACK_AB R153, R14, R11 ;  /* 0x0000000b0e99723e */ /* 0x000fe200000010ff */
[----:B------:R-:W-:Y:S01]  /*3ca0*/  UMOV UR7, 0x40000040 ;  /* 0x4000004000077882 */ /* 0x000fe20000000000 */
[----:B------:R-:W-:Y:S01]  /*3cb0*/  F2FP.BF16.F32.PACK_AB R155, R156, R13 ;  /* 0x0000000d9c9b723e */ /* 0x000fe200000010ff */
[----:B------:R-:W-:Y:S01]  /*3cc0*/  UIADD3 UR6, UR30, 0x1000, URZ ;  /* 0x000010001e067890 */ /* 0x000fe2000fffe03f */
[----:B------:R-:W-:Y:S01]  /*3cd0*/  F2FP.BF16.F32.PACK_AB R154, R160, R157 ;  /* 0x0000009da09a723e */ /* 0x000fe200000010ff */
[----:B------:R-:W-:Y:S01]  /*3ce0*/  ULDC UR15, c[0x0][0x604] ;  /* 0x00018100000f7ab9 */ /* 0x000fe20000000800 */
[----:B------:R-:W-:Y:S01]  /*3cf0*/  @!P6 FMUL R15, R15, R15 ;  /* 0x0000000f0f0fe220 */ /* 0x000fe20000400000 */
[----:B------:R-:W-:Y:S01]  /*3d00*/  FSETP.GEU.AND P1, PT, R168, -126, PT ;  /* 0xc2fc0000a800780b */ /* 0x000fe20003f2e000 */
[----:B------:R-:W-:Y:S01]  /*3d10*/  ULDC UR22, c[0x0][0x28c] ;  /* 0x0000a30000167ab9 */ /* 0x000fe20000000800 */
[----:B------:R-:W-:-:S02]  /*3d20*/  FSETP.GEU.AND P6, PT, R169, -126, PT ;  /* 0xc2fc0000a900780b */ /* 0x000fc40003fce000 */
[----:B------:R-:W-:Y:S02]  /*3d30*/  F2FP.BF16.F32.PACK_AB R152, R158, R15 ;  /* 0x0000000f9e98723e */ /* 0x000fe400000010ff */
[----:B------:R-:W-:Y:S02]  /*3d40*/  FSETP.GEU.AND P5, PT, R170, -126, PT ;  /* 0xc2fc0000aa00780b */ /* 0x000fe40003fae000 */
[----:B--23--:R-:W-:Y:S01]  /*3d50*/  WARPGROUP.ARRIVE ;  /* 0x00000000000079c5 */ /* 0x00cfe20000000000 */
[----:B------:R-:W-:Y:S02]  /*3d60*/  FSETP.GEU.AND P4, PT, R171, -126, PT ;  /* 0xc2fc0000ab00780b */ /* 0x000fe40003f8e000 */
[----:B------:R-:W-:Y:S02]  /*3d70*/  FSETP.GEU.AND P3, PT, R172, -126, PT ;  /* 0xc2fc0000ac00780b */ /* 0x000fe40003f6e000 */
[----:B------:R-:W-:Y:S01]  /*3d80*/  @!P1 FMUL R168, R168, 0.5 ;  /* 0x3f000000a8a89820 */ /* 0x000fe20000400000 */
[----:B------:R-:W-:Y:S01]  /*3d90*/  HGMMA.64x256x16.F32.BF16 R24, R152, gdesc[UR4].tnspB, RZ, !UPT, gsb0 ;  /* 0x43e0000498187df0 */ /* 0x000fe2000c0018ff */
[----:B------:R-:W-:Y:S01]  /*3da0*/  @!P6 FMUL R169, R169, 0.5 ;  /* 0x3f000000a9a9e820 */ /* 0x000fe20000400000 */
[----:B------:R-:W-:Y:S01]  /*3db0*/  FSETP.GEU.AND P2, PT, R186, -126, PT ;  /* 0xc2fc0000ba00780b */ /* 0x000fe20003f4e000 */
[----:B------:R-:W-:Y:S01]  /*3dc0*/  UIADD3 UR6, UR30, 0x1080, URZ ;  /* 0x000010801e067890 */ /* 0x000fe2000fffe03f */
[----:B------:R-:W-:Y:S01]  /*3dd0*/  IADD3 R10, R10, 0x80, RZ ;  /* 0x000000800a0a7810 */ /* 0x000fe20007ffe0ff */
[----:B------:R-:W1:Y:S01]  /*3de0*/  MUFU.EX2 R168, R168 ;  /* 0x000000a800a87308 */ /* 0x000e620000000800 */
[----:B------:R-:W-:Y:S01]  /*3df0*/  @!P5 FMUL R170, R170, 0.5 ;  /* 0x3f000000aaaad820 */ /* 0x000fe20000400000 */
[----:B------:R-:W-:Y:S01]  /*3e00*/  UMOV UR7, 0x40000040 ;  /* 0x4000004000077882 */ /* 0x000fe20000000000 */
[----:B------:R-:W-:Y:S01]  /*3e10*/  @!P4 FMUL R171, R171, 0.5 ;  /* 0x3f000000ababc820 */ /* 0x000fe20000400000 */
[----:B------:R-:W-:Y:S01]  /*3e20*/  LEA.HI.SX32 R17, R17, 0xffffffff, 0x19 ;  /* 0xffffffff11117811 */ /* 0x000fe200078fcaff */
[----:B------:R-:W-:-:S03]  /*3e30*/  @!P3 FMUL R172, R172, 0.5 ;  /* 0x3f000000acacb820 */ /* 0x000fc60000400000 */
[----:B------:R-:W2:Y:S02]  /*3e40*/  MUFU.EX2 R169, R169 ;  /* 0x000000a900a97308 */ /* 0x000ea40000000800 */
[----:B------:R-:W-:-:S06]  /*3e50*/  @!P2 FMUL R186, R186, 0.5 ;  /* 0x3f000000babaa820 */ /* 0x000fcc0000400000 */
[----:B------:R-:W3:Y:S01]  /*3e60*/  MUFU.EX2 R170, R170 ;  /* 0x000000aa00aa7308 */ /* 0x000ee20000000800 */
[----:B-1----:R-:W-:Y:S01]  /*3e70*/  @!P1 FMUL R168, R168, R168 ;  /* 0x000000a8a8a89220 */ /* 0x002fe20000400000 */
[----:B------:R-:W-:-:S06]  /*3e80*/  FSETP.GEU.AND P1, PT, R185, -126, PT ;  /* 0xc2fc0000b900780b */ /* 0x000fcc0003f2e000 */
[----:B------:R-:W1:Y:S01]  /*3e90*/  MUFU.EX2 R171, R171 ;  /* 0x000000ab00ab7308 */ /* 0x000e620000000800 */
[----:B--2---:R-:W-:Y:S01]  /*3ea0*/  @!P6 FMUL R169, R169, R169 ;  /* 0x000000a9a9a9e220 */ /* 0x004fe20000400000 */
[----:B------:R-:W-:-:S05]  /*3eb0*/  FSETP.GEU.AND P6, PT, R184, -126, PT ;  /* 0xc2fc0000b800780b */ /* 0x000fca0003fce000 */
[----:B------:R-:W-:Y:S01]  /*3ec0*/  @!P1 FMUL R185, R185, 0.5 ;  /* 0x3f000000b9b99820 */ /* 0x000fe20000400000 */
[----:B------:R-:W2:Y:S01]  /*3ed0*/  MUFU.EX2 R172, R172 ;  /* 0x000000ac00ac7308 */ /* 0x000ea20000000800 */
[----:B---3--:R-:W-:Y:S01]  /*3ee0*/  @!P5 FMUL R170, R170, R170 ;  /* 0x000000aaaaaad220 */ /* 0x008fe20000400000 */
[----:B------:R-:W-:-:S05]  /*3ef0*/  FSETP.GEU.AND P5, PT, R189, -126, PT ;  /* 0xc2fc0000bd00780b */ /* 0x000fca0003fae000 */
[----:B------:R-:W-:Y:S01]  /*3f00*/  @!P6 FMUL R184, R184, 0.5 ;  /* 0x3f000000b8b8e820 */ /* 0x000fe20000400000 */
[----:B------:R-:W3:Y:S01]  /*3f10*/  MUFU.EX2 R173, R186 ;  /* 0x000000ba00ad7308 */ /* 0x000ee20000000800 */
[----:B-1----:R-:W-:Y:S01]  /*3f20*/  @!P4 FMUL R171, R171, R171 ;  /* 0x000000abababc220 */ /* 0x002fe20000400000 */
[----:B------:R-:W-:-:S05]  /*3f30*/  FSETP.GEU.AND P4, PT, R187, -126, PT ;  /* 0xc2fc0000bb00780b */ /* 0x000fca0003f8e000 */
[----:B------:R-:W-:Y:S01]  /*3f40*/  @!P5 FMUL R189, R189, 0.5 ;  /* 0x3f000000bdbdd820 */ /* 0x000fe20000400000 */
        /* <DEDUP_REMOVED lines=66> */
[----:B------:R-:W-:-:S03]  /*4370*/  FSETP.GEU.AND P5, PT, R197, -126, PT ;  /* 0xc2fc0000c500780b */ /* 0x000fc60003fae000 */
[----:B------:R-:W-:Y:S02]  /*4380*/  FADD R13, R13, R232 ;  /* 0x000000e80d0d7221 */ /* 0x000fe40000000000 */
        /* <DEDUP_REMOVED lines=16> */
[----:B------:R-:W-:-:S03]  /*4490*/  FSETP.GEU.AND P3, PT, R195, -126, PT ;  /* 0xc2fc0000c300780b */ /* 0x000fc60003f6e000 */
[----:B------:R-:W-:Y:S02]  /*44a0*/  FADD R15, R15, R236 ;  /* 0x000000ec0f0f7221 */ /* 0x000fe40000000000 */
[----:B------:R-:W-:Y:S01]  /*44b0*/  @!P4 FMUL R196, R196, 0.5 ;  /* 0x3f000000c4c4c820 */ /* 0x000fe20000400000 */
[----:B------:R-:W1:Y:S01]  /*44c0*/  MUFU.EX2 R207, R230 ;  /* 0x000000e600cf7308 */ /* 0x000e620000000800 */
[----:B--2---:R-:W-:Y:S01]  /*44d0*/  @!P2 FMUL R213, R213, R213 ;  /* 0x000000d5d5d5a220 */ /* 0x004fe20000400000 */
[----:B------:R-:W-:-:S03]  /*44e0*/  FSETP.GEU.AND P2, PT, R194, -126, PT ;  /* 0xc2fc0000c200780b */ /* 0x000fc60003f4e000 */
[----:B------:R-:W-:Y:S02]  /*44f0*/  FADD R158, R158, R213 ;  /* 0x000000d59e9e7221 */ /* 0x000fe40000000000 */
        /* <DEDUP_REMOVED lines=21> */
[----:B------:R-:W-:Y:S02]  /*4650*/  WARPGROUP.DEPBAR.LE gsb0, 0x0 ;  /* 0x00008000000079c5 */ /* 0x000fe40000010000 */
[----:B------:R-:W-:Y:S01]  /*4660*/  F2FP.BF16.F32.PACK_AB R153, R169, R168 ;  /* 0x000000a8a999723e */ /* 0x000fe200000010ff */
[----:B--2---:R-:W-:Y:S01]  /*4670*/  @!P1 FMUL R230, R230, R230 ;  /* 0x000000e6e6e69220 */ /* 0x004fe20000400000 */
[----:B------:R-:W-:Y:S01]  /*4680*/  F2FP.BF16.F32.PACK_AB R155, R171, R170 ;  /* 0x000000aaab9b723e */ /* 0x000fe200000010ff */
[----:B------:R-:W-:Y:S01]  /*4690*/  FADD R170, R170, R197 ;  /* 0x000000c5aaaa7221 */ /* 0x000fe20000000000 */
[----:B------:R-:W-:Y:S01]  /*46a0*/  F2FP.BF16.F32.PACK_AB R152, R173, R172 ;  /* 0x000000acad98723e */ /* 0x000fe200000010ff */
[----:B------:R-:W-:Y:S01]  /*46b0*/  @!P3 FMUL R179, R179, 0.5 ;  /* 0x3f000000b3b3b820 */ /* 0x000fe20000400000 */
[----:B------:R-:W-:Y:S01]  /*46c0*/  F2FP.BF16.F32.PACK_AB R154, R175, R174 ;  /* 0x000000aeaf9a723e */ /* 0x000fe200000010ff */
[----:B---3--:R-:W-:Y:S01]  /*46d0*/  @!P6 FMUL R231, R231, R231 ;  /* 0x000000e7e7e7e220 */ /* 0x008fe20000400000 */
[----:B------:R-:W-:Y:S01]  /*46e0*/  FSETP.GEU.AND P1, PT, R208, -126, PT ;  /* 0xc2fc0000d000780b */ /* 0x000fe20003f2e000 */
[----:B------:R-:W-:Y:S01]  /*46f0*/  FADD R172, R172, R195 ;  /* 0x000000c3acac7221 */ /* 0x000fe20000000000 */
[----:B------:R-:W-:Y:S01]  /*4700*/  WARPGROUP.ARRIVE ;  /* 0x00000000000079c5 */ /* 0x000fe20000000000 */
[----:B------:R-:W-:Y:S01]  /*4710*/  FSETP.GEU.AND P6, PT, R209, -126, PT ;  /* 0xc2fc0000d100780b */ /* 0x000fe20003fce000 */
[----:B------:R-:W1:Y:S01]  /*4720*/  MUFU.EX2 R179, R179 ;  /* 0x000000b300b37308 */ /* 0x000e620000000800 */
[----:B------:R-:W-:Y:S01]  /*4730*/  FADD R11, R11, R230 ;  /* 0x000000e60b0b7221 */ /* 0x000fe20000000000 */
[----:B------:R-:W-:Y:S01]  /*4740*/  FADD R14, R14, R231 ;  /* 0x000000e70e0e7221 */ /* 0x000fe20000000000 */
[----:B------:R-:W-:Y:S01]  /*4750*/  FADD R171, R171, R196 ;  /* 0x000000c4abab7221 */ /* 0x000fe20000000000 */
[----:B------:R-:W-:Y:S01]  /*4760*/  HGMMA.64x256x16.F32.BF16 R24, R152, gdesc[UR4].tnspB, R24, gsb0 ;  /* 0x43e0000498187df0 */ /* 0x000fe20008001818 */
[----:B------:R-:W-:Y:S01]  /*4770*/  UIADD3 UR6, UR30, 0x1100, URZ ;  /* 0x000011001e067890 */ /* 0x000fe2000fffe03f */
[----:B------:R-:W-:-:S03]  /*4780*/  UMOV UR7, 0x40000040 ;  /* 0x4000004000077882 */ /* 0x000fc60000000000 */
[----:B------:R-:W-:-:S03]  /*4790*/  @!P1 FMUL R208, R208, 0.5 ;  /* 0x3f000000d0d09820 */ /* 0x000fc60000400000 */
[----:B------:R-:W-:Y:S01]  /*47a0*/  @!P6 FMUL R209, R209, 0.5 ;  /* 0x3f000000d1d1e820 */ /* 0x000fe20000400000 */
[----:B------:R-:W2:Y:S01]  /*47b0*/  MUFU.EX2 R214, R208 ;  /* 0x000000d000d67308 */ /* 0x000ea20000000800 */
[----:B-1----:R-:W-:Y:S01]  /*47c0*/  @!P3 FMUL R179, R179, R179 ;  /* 0x000000b3b3b3b220 */ /* 0x002fe20000400000 */
[----:B------:R-:W-:-:S06]  /*47d0*/  FSETP.GEU.AND P3, PT, R163, -126, PT ;  /* 0xc2fc0000a300780b */ /* 0x000fcc0003f6e000 */
[----:B------:R-:W1:Y:S08]  /*47e0*/  MUFU.EX2 R215, R209 ;  /* 0x000000d100d77308 */ /* 0x000e700000000800 */
[----:B------:R-:W3:Y:S01]  /*47f0*/  MUFU.EX2 R208, R194 ;  /* 0x000000c200d07308 */ /* 0x000ee20000000800 */
[----:B--2---:R-:W-:Y:S01]  /*4800*/  @!P1 FMUL R214, R214, R214 ;  /* 0x000000d6d6d69220 */ /* 0x004fe20000400000 */
[----:B------:R-:W-:Y:S01]  /*4810*/  FSETP.GEU.AND P1, PT, R199, -126, PT ;  /* 0xc2fc0000c700780b */ /* 0x000fe20003f2e000 */
[----:B------:R-:W-:-:S02]  /*4820*/  @!P3 FMUL R163, R163, 0.5 ;  /* 0x3f000000a3a3b820 */ /* 0x000fc40000400000 */
[----:B------:R-:W-:-:S03]  /*4830*/  FADD R157, R157, R214 ;  /* 0x000000d69d9d7221 */ /* 0x000fc60000000000 */
[----:B------:R-:W2:Y:S01]  /*4840*/  MUFU.EX2 R194, R180 ;  /* 0x000000b400c27308 */ /* 0x000ea20000000800 */
[----:B-1----:R-:W-:Y:S01]  /*4850*/  @!P6 FMUL R215, R215, R215 ;  /* 0x000000d7d7d7e220 */ /* 0x002fe20000400000 */
[----:B------:R-:W-:-:S03]  /*4860*/  FSETP.GEU.AND P6, PT, R198, -126, PT ;  /* 0xc2fc0000c600780b */ /* 0x000fc60003fce000 */
[----:B------:R-:W-:Y:S02]  /*4870*/  FADD R160, R160, R215 ;  /* 0x000000d7a0a07221 */ /* 0x000fe40000000000 */
[----:B------:R-:W-:Y:S01]  /*4880*/  @!P1 FMUL R199, R199, 0.5 ;  /* 0x3f000000c7c79820 */ /* 0x000fe20000400000 */
[----:B------:R-:W1:Y:S01]  /*4890*/  MUFU.EX2 R163, R163 ;  /* 0x000000a300a37308 */ /* 0x000e620000000800 */
[----:B---3--:R-:W-:Y:S01]  /*48a0*/  @!P2 FMUL R208, R208, R208 ;  /* 0x000000d0d0d0a220 */ /* 0x008fe20000400000 */
[----:B------:R-:W-:-:S03]  /*48b0*/  FSETP.GEU.AND P2, PT, R178, -126, PT ;  /* 0xc2fc0000b200780b */ /* 0x000fc60003f4e000 */
[----:B------:R-:W-:Y:S02]  /*48c0*/  FADD R173, R173, R208 ;  /* 0x000000d0adad7221 */ /* 0x000fe40000000000 */
[----:B------:R-:W-:Y:S01]  /*48d0*/  @!P6 FMUL R198, R198, 0.5 ;  /* 0x3f000000c6c6e820 */ /* 0x000fe20000400000 */
[----:B------:R-:W3:Y:S01]  /*48e0*/  MUFU.EX2 R199, R199 ;  /* 0x000000c700c77308 */ /* 0x000ee20000000800 */
[----:B--2---:R-:W-:Y:S01]  /*48f0*/  @!P4 FMUL R194, R194, R194 ;  /* 0x000000c2c2c2c220 */ /* 0x004fe20000400000 */
[----:B------:R-:W-:-:S05]  /*4900*/  FSETP.GEU.AND P4, PT, R167, -126, PT ;  /* 0xc2fc0000a700780b */ /* 0x000fca0003f8e000 */
[----:B------:R-:W-:Y:S01]  /*4910*/  @!P2 FMUL R178, R178, 0.5 ;  /* 0x3f000000b2b2a820 */ /* 0x000fe20000400000 */
[----:B------:R-:W2:Y:S01]  /*4920*/  MUFU.EX2 R198, R198 ;  /* 0x000000c600c67308 */ /* 0x000ea20000000800 */
[----:B-1----:R-:W-:-:S06]  /*4930*/  @!P3 FMUL R163, R163, R163 ;  /* 0x000000a3a3a3b220 */ /* 0x002fcc0000400000 */
[----:B------:R-:W-:Y:S01]  /*4940*/  @!P4 FMUL R167, R167, 0.5 ;  /* 0x3f000000a7a7c820 */ /* 0x000fe20000400000 */
[----:B---3--:R-:W-:Y:S01]  /*4950*/  @!P1 FMUL R199, R199, R199 ;  /* 0x000000c7c7c79220 */ /* 0x008fe20000400000 */
[----:B------:R-:W-:-:S03]  /*4960*/  FSETP.GEU.AND P1, PT, R193, -126, PT ;  /* 0xc2fc0000c100780b */ /* 0x000fc60003f2e000 */
[----:B------:R-:W-:Y:S01]  /*4970*/  FADD R168, R168, R199 ;  /* 0x000000c7a8a87221 */ /* 0x000fe20000000000 */
[----:B--2---:R-:W-:Y:S01]  /*4980*/  @!P6 FMUL R198, R198, R198 ;  /* 0x000000c6c6c6e220 */ /* 0x004fe20000400000 */
[----:B------:R-:W-:-:S03]  /*4990*/  FSETP.GEU.AND P6, PT, R192, -126, PT ;  /* 0xc2fc0000c000780b */ /* 0x000fc60003fce000 */
[----:B------:R-:W-:-:S05]  /*49a0*/  FADD R169, R169, R198 ;  /* 0x000000c6a9a97221 */ /* 0x000fca0000000000 */
[----:B------:R-:W-:-:S04]  /*49b0*/  @!P1 FMUL R193, R193, 0.5 ;  /* 0x3f000000c1c19820 */ /* 0x000fc80000400000 */
[----:B------:R-:W1:Y:S01]  /*49c0*/  MUFU.EX2 R209, R193 ;  /* 0x000000c100d17308 */ /* 0x000e620000000800 */
[----:B------:R-:W-:-:S07]  /*49d0*/  @!P6 FMUL R192, R192, 0.5 ;  /* 0x3f000000c0c0e820 */ /* 0x000fce0000400000 */
[----:B------:R-:W2:Y:S08]  /*49e0*/  MUFU.EX2 R210, R192 ;  /* 0x000000c000d27308 */ /* 0x000eb00000000800 */
[----:B------:R-:W3:Y:S01]  /*49f0*/  MUFU.EX2 R193, R181 ;  /* 0x000000b500c17308 */ /* 0x000ee20000000800 */
[----:B-1----:R-:W-:Y:S01]  /*4a00*/  @!P1 FMUL R209, R209, R209 ;  /* 0x000000d1d1d19220 */ /* 0x002fe20000400000 */
[----:B------:R-:W-:-:S03]  /*4a10*/  FSETP.GEU.AND P1, PT, R183, -126, PT ;  /* 0xc2fc0000b700780b */ /* 0x000fc60003f2e000 */
[----:B------:R-:W-:Y:S01]  /*4a20*/  FADD R174, R174, R209 ;  /* 0x000000d1aeae7221 */ /* 0x000fe20000000000 */
[----:B--2---:R-:W-:Y:S01]  /*4a30*/  @!P6 FMUL R210, R210, R210 ;  /* 0x000000d2d2d2e220 */ /* 0x004fe20000400000 */
[----:B------:R-:W-:-:S03]  /*4a40*/  FSETP.GEU.AND P6, PT, R182, -126, PT ;  /* 0xc2fc0000b600780b */ /* 0x000fc60003fce000 */
[----:B------:R-:W-:-:S05]  /*4a50*/  FADD R175, R175, R210 ;  /* 0x000000d2afaf7221 */ /* 0x000fca0000000000 */
[----:B------:R-:W-:Y:S01]  /*4a60*/  @!P1 FMUL R183, R183, 0.5 ;  /* 0x3f000000b7b79820 */ /* 0x000fe20000400000 */
[----:B---3--:R-:W-:Y:S01]  /*4a70*/  @!P5 FMUL R193, R193, R193 ;  /* 0x000000c1c1c1d220 */ /* 0x008fe20000400000 */
[----:B------:R-:W-:-:S04]  /*4a80*/  FSETP.GEU.AND P5, PT, R166, -126, PT ;  /* 0xc2fc0000a600780b */ /* 0x000fc80003fae000 */
[----:B------:R-:W1:Y:S01]  /*4a90*/  MUFU.EX2 R183, R183 ;  /* 0x000000b700b77308 */ /* 0x000e620000000800 */
[----:B------:R-:W-:-:S07]  /*4aa0*/  @!P6 FMUL R182, R182, 0.5 ;  /* 0x3f000000b6b6e820 */ /* 0x000fce0000400000 */
[----:B------:R-:W2:Y:S01]  /*4ab0*/  MUFU.EX2 R192, R182 ;  /* 0x000000b600c07308 */ /* 0x000ea20000000800 */
[----:B------:R-:W-:-:S07]  /*4ac0*/  @!P5 FMUL R166, R166, 0.5 ;  /* 0x3f000000a6a6d820 */ /* 0x000fce0000400000 */
        /* <DEDUP_REMOVED lines=12> */
[----:B-1----:R-:W-:-:S06]  /*4b90*/  @!P5 FMUL R211, R211, R211 ;  /* 0x000000d3d3d3d220 */ /* 0x002fcc0000400000 */
[----:B------:R-:W-:Y:S01]  /*4ba0*/  @!P2 FMUL R162, R162, 0.5 ;  /* 0x3f000000a2a2a820 */ /* 0x000fe20000400000 */
[----:B------:R-:W1:Y:S01]  /*4bb0*/  MUFU.EX2 R180, R176 ;  /* 0x000000b000b47308 */ /* 0x000e620000000800 */
[----:B--2---:R-:W-:-:S07]  /*4bc0*/  @!P4 FMUL R178, R178, R178 ;  /* 0x000000b2b2b2c220 */ /* 0x004fce0000400000 */
[----:B------:R-:W2:Y:S01]  /*4bd0*/  MUFU.EX2 R166, R162 ;  /* 0x000000a200a67308 */ /* 0x000ea20000000800 */
[----:B---3--:R-:W-:Y:S01]  /*4be0*/  @!P1 FMUL R181, R181, R181 ;  /* 0x000000b5b5b59220 */ /* 0x008fe20000400000 */
[----:B------:R-:W-:Y:S01]  /*4bf0*/  FSETP.GEU.AND P1, PT, R164, -126, PT ;  /* 0xc2fc0000a400780b */ /* 0x000fe20003f2e000 */
[----:B-1----:R-:W-:Y:S01]  /*4c00*/  @!P6 FMUL R180, R180, R180 ;  /* 0x000000b4b4b4e220 */ /* 0x002fe20000400000 */
[----:B------:R-:W-:-:S11]  /*4c10*/  FSETP.GEU.AND P6, PT, R165, -126, PT ;  /* 0xc2fc0000a500780b */ /* 0x000fd60003fce000 */
[----:B------:R-:W-:Y:S01]  /*4c20*/  @!P1 FMUL R164, R164, 0.5 ;  /* 0x3f000000a4a49820 */ /* 0x000fe20000400000 */
[----:B--2---:R-:W-:-:S03]  /*4c30*/  @!P2 FMUL R166, R166, R166 ;  /* 0x000000a6a6a6a220 */ /* 0x004fc60000400000 */
[----:B------:R-:W1:Y:S01]  /*4c40*/  MUFU.EX2 R177, R164 ;  /* 0x000000a400b17308 */ /* 0x000e620000000800 */
[----:B------:R-:W-:-:S07]  /*4c50*/  @!P6 FMUL R165, R165, 0.5 ;  /* 0x3f000000a5a5e820 */ /* 0x000fce0000400000 */
[----:B------:R-:W2:Y:S01]  /*4c60*/  MUFU.EX2 R176, R165 ;  /* 0x000000a500b07308 */ /* 0x000ea20000000800 */
[----:B-1----:R-:W-:Y:S01]  /*4c70*/  @!P1 FMUL R177, R177, R177 ;  /* 0x000000b1b1b19220 */ /* 0x002fe20000400000 */
[----:B------:R-:W-:Y:S01]  /*4c80*/  FSETP.GEU.AND P1, PT, R161, -126, PT ;  /* 0xc2fc0000a100780b */ /* 0x000fe20003f2e000 */
[----:B--2---:R-:W-:Y:S01]  /*4c90*/  @!P6 FMUL R176, R176, R176 ;  /* 0x000000b0b0b0e220 */ /* 0x004fe20000400000 */
[----:B------:R-:W-:-:S11]  /*4ca0*/  FSETP.GEU.AND P6, PT, R159, -126, PT ;  /* 0xc2fc00009f00780b */ /* 0x000fd60003fce000 */
[----:B------:R-:W-:-:S04]  /*4cb0*/  @!P1 FMUL R161, R161, 0.5 ;  /* 0x3f000000a1a19820 */ /* 0x000fc80000400000 */
[----:B------:R-:W1:Y:S01]  /*4cc0*/  MUFU.EX2 R165, R161 ;  /* 0x000000a100a57308 */ /* 0x000e620000000800 */
[----:B------:R-:W-:-:S07]  /*4cd0*/  @!P6 FMUL R159, R159, 0.5 ;  /* 0x3f0000009f9fe820 */ /* 0x000fce0000400000 */
[----:B------:R-:W2:Y:S01]  /*4ce0*/  MUFU.EX2 R164, R159 ;  /* 0x0000009f00a47308 */ /* 0x000ea20000000800 */
[----:B-1----:R-:W-:Y:S01]  /*4cf0*/  @!P1 FMUL R165, R165, R165 ;  /* 0x000000a5a5a59220 */ /* 0x002fe20000400000 */
[----:B------:R-:W-:Y:S01]  /*4d00*/  ISETP.GE.AND P1, PT, R12, 0x101, PT ;  /* 0x000001010c00780c */ /* 0x000fe20003f26270 */
[----:B--2---:R-:W-:Y:S01]  /*4d10*/  @!P6 FMUL R164, R164, R164 ;  /* 0x000000a4a4a4e220 */ /* 0x004fe20000400000 */
[----:B------:R-:W-:Y:S02]  /*4d20*/  WARPGROUP.DEPBAR.LE gsb0, 0x0 ;  /* 0x00008000000079c5 */ /* 0x000fe40000010000 */
[----:B------:R-:W-:Y:S01]  /*4d30*/  F2FP.BF16.F32.PACK_AB R153, R185, R184 ;  /* 0x000000b8b999723e */ /* 0x000fe200000010ff */
[----:B------:R-:W-:Y:S01]  /*4d40*/  FADD R184, R184, R183 ;  /* 0x000000b7b8b87221 */ /* 0x000fe20000000000 */
[----:B------:R-:W-:Y:S01]  /*4d50*/  F2FP.BF16.F32.PACK_AB R155, R187, R186 ;  /* 0x000000babb9b723e */ /* 0x000fe200000010ff */
[----:B------:R-:W-:Y:S01]  /*4d60*/  FADD R185, R185, R192 ;  /* 0x000000c0b9b97221 */ /* 0x000fe20000000000 */
[----:B------:R-:W-:Y:S01]  /*4d70*/  F2FP.BF16.F32.PACK_AB R152, R189, R188 ;  /* 0x000000bcbd98723e */ /* 0x000fe200000010ff */
[----:B------:R-:W-:Y:S01]  /*4d80*/  FADD R188, R188, R179 ;  /* 0x000000b3bcbc7221 */ /* 0x000fe20000000000 */
[----:B------:R-:W-:Y:S01]  /*4d90*/  F2FP.BF16.F32.PACK_AB R154, R191, R190 ;  /* 0x000000bebf9a723e */ /* 0x000fe200000010ff */
[----:B------:R-:W-:Y:S01]  /*4da0*/  FADD R189, R189, R182 ;  /* 0x000000b6bdbd7221 */ /* 0x000fe20000000000 */
[----:B------:R-:W-:Y:S01]  /*4db0*/  FADD R190, R190, R181 ;  /* 0x000000b5bebe7221 */ /* 0x000fe20000000000 */
[----:B------:R-:W-:Y:S01]  /*4dc0*/  FADD R191, R191, R180 ;  /* 0x000000b4bfbf7221 */ /* 0x000fe20000000000 */
[----:B------:R-:W-:Y:S01]  /*4dd0*/  WARPGROUP.ARRIVE ;  /* 0x00000000000079c5 */ /* 0x000fe20000000000 */
[----:B------:R-:W-:Y:S01]  /*4de0*/  FADD R186, R186, R193 ;  /* 0x000000c1baba7221 */ /* 0x000fe20000000000 */
[----:B------:R-:W-:Y:S01]  /*4df0*/  FADD R187, R187, R194 ;  /* 0x000000c2bbbb7221 */ /* 0x000fe20000000000 */
[----:B------:R-:W-:Y:S01]  /*4e00*/  FADD R15, R15, R188 ;  /* 0x000000bc0f0f7221 */ /* 0x000fe20000000000 */
[----:B------:R-:W-:Y:S01]  /*4e10*/  FADD R158, R158, R189 ;  /* 0x000000bd9e9e7221 */ /* 0x000fe20000000000 */
[----:B------:R-:W-:Y:S01]  /*4e20*/  FADD R157, R157, R190 ;  /* 0x000000be9d9d7221 */ /* 0x000fe20000000000 */
[----:B------:R-:W-:Y:S01]  /*4e30*/  HGMMA.64x256x16.F32.BF16 R24, R152, gdesc[UR4].tnspB, R24, gsb0 ;  /* 0x43e0000498187df0 */ /* 0x000fe20008001818 */
[----:B------:R-:W-:Y:S01]  /*4e40*/  UIADD3 UR6, UR30, 0x1180, URZ ;  /* 0x000011801e067890 */ /* 0x000fe2000fffe03f */
[----:B------:R-:W-:Y:S01]  /*4e50*/  FADD R160, R160, R191 ;  /* 0x000000bfa0a07221 */ /* 0x000fe20000000000 */
[----:B------:R-:W-:Y:S01]  /*4e60*/  UMOV UR7, 0x40000040 ;  /* 0x4000004000077882 */ /* 0x000fe20000000000 */
[----:B------:R-:W-:Y:S01]  /*4e70*/  FADD R184, R11, R184 ;  /* 0x000000b80bb87221 */ /* 0x000fe20000000000 */
[----:B------:R-:W-:Y:S01]  /*4e80*/  FADD R14, R14, R185 ;  /* 0x000000b90e0e7221 */ /* 0x000fe20000000000 */
[----:B------:R-:W-:Y:S01]  /*4e90*/  FADD R13, R13, R186 ;  /* 0x000000ba0d0d7221 */ /* 0x000fe20000000000 */
[----:B------:R-:W-:Y:S01]  /*4ea0*/  FADD R156, R156, R187 ;  /* 0x000000bb9c9c7221 */ /* 0x000fe20000000000 */
[----:B------:R-:W-:Y:S01]  /*4eb0*/  IADD3 R11, R2, 0x48020, RZ ;  /* 0x00048020020b7810 */ /* 0x000fe20007ffe0ff */
[----:B------:R-:W-:-:S02]  /*4ec0*/  WARPGROUP.DEPBAR.LE gsb0, 0x0 ;  /* 0x00008000000079c5 */ /* 0x000fc40000010000 */
[----:B------:R-:W-:Y:S02]  /*4ed0*/  F2FP.BF16.F32.PACK_AB R153, R201, R200 ;  /* 0x000000c8c999723e */ /* 0x000fe400000010ff */
[----:B------:R-:W-:Y:S02]  /*4ee0*/  F2FP.BF16.F32.PACK_AB R155, R203, R202 ;  /* 0x000000cacb9b723e */ /* 0x000fe400000010ff */
[----:B------:R-:W-:Y:S02]  /*4ef0*/  F2FP.BF16.F32.PACK_AB R152, R205, R204 ;  /* 0x000000cccd98723e */ /* 0x000fe400000010ff */
[----:B------:R-:W-:-:S04]  /*4f00*/  F2FP.BF16.F32.PACK_AB R154, R207, R206 ;  /* 0x000000cecf9a723e */ /* 0x000fc800000010ff */
[----:B------:R-:W-:-:S07]  /*4f10*/  WARPGROUP.ARRIVE ;  /* 0x00000000000079c5 */ /* 0x000fce0000000000 */
[----:B------:R-:W-:Y:S01]  /*4f20*/  HGMMA.64x256x16.F32.BF16 R24, R152, gdesc[UR4].tnspB, R24, gsb0 ;  /* 0x43e0000498187df0 */ /* 0x000fe20008001818 */
[----:B------:R-:W-:Y:S01]  /*4f30*/  UIADD3 UR6, UR30, 0x1200, URZ ;  /* 0x000012001e067890 */ /* 0x000fe2000fffe03f */
[----:B------:R-:W-:Y:S01]  /*4f40*/  UMOV UR7, 0x40000040 ;  /* 0x4000004000077882 */ /* 0x000fe20000000000 */
[----:B------:R-:W-:Y:S02]  /*4f50*/  WARPGROUP.DEPBAR.LE gsb0, 0x0 ;  /* 0x00008000000079c5 */ /* 0x000fe40000010000 */
[----:B------:R-:W-:Y:S02]  /*4f60*/  F2FP.BF16.F32.PACK_AB R153, R231, R230 ;  /* 0x000000e6e799723e */ /* 0x000fe400000010ff */
[----:B------:R-:W-:Y:S02]  /*4f70*/  F2FP.BF16.F32.PACK_AB R155, R233, R232 ;  /* 0x000000e8e99b723e */ /* 0x000fe400000010ff */
[----:B------:R-:W-:Y:S02]  /*4f80*/  F2FP.BF16.F32.PACK_AB R152, R213, R236 ;  /* 0x000000ecd598723e */ /* 0x000fe400000010ff */
[----:B------:R-:W-:-:S04]  /*4f90*/  F2FP.BF16.F32.PACK_AB R154, R215, R214 ;  /* 0x000000d6d79a723e */ /* 0x000fc800000010ff */
[----:B------:R-:W-:-:S13]  /*4fa0*/  WARPGROUP.ARRIVE ;  /* 0x00000000000079c5 */ /* 0x000fda0000000000 */
        /* <DEDUP_REMOVED lines=37> */
[----:B------:R-:W-:-:S08]  /*5200*/  FADD R174, R174, R165 ;  /* 0x000000a5aeae7221 */ /* 0x000fd00000000000 */
[----:B------:R-:W-:Y:S01]  /*5210*/  HGMMA.64x256x16.F32.BF16 R24, R152, gdesc[UR4].tnspB, R24, gsb0 ;  /* 0x43e0000498187df0 */ /* 0x000fe20008001818 */
[----:B------:R-:W-:Y:S01]  /*5220*/  FADD R175, R175, R164 ;  /* 0x000000a4afaf7221 */ /* 0x000fe20000000000 */
        /* <DEDUP_REMOVED lines=15> */
[----:B------:R-:W-:-:S02]  /*5320*/  FADD R171, R14, R171 ;  /* 0x000000ab0eab7221 */ /* 0x000fc40000000000 */
[----:B------:R-:W-:Y:S01]  /*5330*/  FADD R13, R15, R158 ;  /* 0x0000009e0f0d7221 */ /* 0x000fe20000000000 */
[----:B------:R-:W-:Y:S01]  /*5340*/  MOV R15, 0x2 ;  /* 0x00000002000f7802 */ /* 0x000fe20000000f00 */
[----:B------:R-:W-:Y:S01]  /*5350*/  FADD R12, R170, R171 ;  /* 0x000000abaa0c7221 */ /* 0x000fe20000000000 */
[----:B------:R-:W-:Y:S02]  /*5360*/  WARPGROUP.DEPBAR.LE gsb0, 0x0 ;  /* 0x00008000000079c5 */ /* 0x000fe40000010000 */
[----:B------:R-:W-:-:S04]  /*5370*/  PRMT R152, RZ, 0x654, R11 ;  /* 0x00000654ff987816 */ /* 0x000fc8000000000b */
[----:B------:R1:W-:Y:S01]  /*5380*/  SYNCS.ARRIVE.TRANS64.RED.A1T0 RZ, [R152+URZ], RZ ;  /* 0x000000ff98ff79a7 */ /* 0x0003e2000810043f */
[----:B------:R-:W-:Y:S05]  /*5390*/  @!P1 BRA `(.L_x_24) ;  /* 0x0000003800f89947 */ /* 0x000fea0003800000 */
[----:B------:R-:W-:Y:S01]  /*53a0*/  MOV R231, R219 ;  /* 0x000000db00e77202 */ /* 0x000fe20000000f00 */
[----:B------:R-:W-:Y:S01]  /*53b0*/  IMAD.MOV.U32 R3, RZ, RZ, RZ ;  /* 0x000000ffff037224 */ /* 0x000fe200078e00ff */
[----:B------:R-:W-:Y:S01]  /*53c0*/  MOV R233, R218 ;  /* 0x000000da00e97202 */ /* 0x000fe20000000f00 */
[----:B------:R-:W-:Y:S01]  /*53d0*/  ULDC.64 UR38, c[0x0][0x198] ;  /* 0x0000660000267ab9 */ /* 0x000fe20000000a00 */
[----:B------:R-:W-:Y:S01]  /*53e0*/  MOV R15, 0x2 ;  /* 0x00000002000f7802 */ /* 0x000fe20000000f00 */
[----:B------:R-:W-:Y:S01]  /*53f0*/  ULDC UR23, c[0x0][0x604] ;  /* 0x0001810000177ab9 */ /* 0x000fe20000000800 */
[----:B------:R-:W-:-:S07]  /*5400*/  MOV R6, 0x1 ;  /* 0x0000000100067802 */ /* 0x000fce0000000f00 */
.L_x_36:
[----:B------:R-:W-:Y:S01]  /*5410*/  LEA R153, R15, R2, 0x3 ;  /* 0x000000020f997211 */ /* 0x000fe200078e18ff */
[----:B------:R-:W-:Y:S05]  /*5420*/  YIELD ;  /* 0x0000000000007946 */ /* 0x000fea0003800000 */
[----:B------:R-:W-:Y:S02]  /*5430*/  SHF.L.U32 R14, R3, 0x1f, RZ ;  /* 0x0000001f030e7819 */ /* 0x000fe400000006ff */
[C---:B------:R-:W-:Y:S02]  /*5440*/  ISETP.GT.AND P1, PT, R17.reuse, 0x2, PT ;  /* 0x000000021100780c */ /* 0x040fe40003f24270 */
[----:B------:R-:W2:Y:S01]  /*5450*/  SYNCS.PHASECHK.TRANS64.TRYWAIT P2, [R153+URZ+0x48000], R14 ;  /* 0x0480000e990075a7 */ /* 0x000ea2000804017f */
[----:B------:R-:W-:Y:S01]  /*5460*/  IADD3 R17, R17, -0x1, RZ ;  /* 0xffffffff11117810 */ /* 0x000fe20007ffe0ff */
[----:B--2---:R-:W-:Y:S09]  /*5470*/  @!P2 BRA `(.L_x_25) ;  /* 0x000000ac00a0a947 */ /* 0x004ff20003800000 */
.L_x_92:
[----:B------:R-:W-:Y:S05]  /*5480*/  WARPSYNC.ALL ;  /* 0x0000000000007948 */ /* 0x000fea0003800000 */
[----:B------:R-:W-:Y:S01]  /*5490*/  R2UR UR6, R15 ;  /* 0x000000000f0672ca */ /* 0x000fe200000e0000 */
[----:B-12---:R-:W-:Y:S01]  /*54a0*/  WARPGROUP.ARRIVE ;  /* 0x00000000000079c5 */ /* 0x006fe20000000000 */
[----:B------:R-:W-:Y:S01]  /*54b0*/  R2UR UR32, R234 ;  /* 0x00000000ea2072ca */ /* 0x000fe200000e0000 */
[----:B------:R-:W-:Y:S01]  /*54c0*/  UMOV UR35, 0x40000040 ;  /* 0x4000004000237882 */ /* 0x000fe20000000000 */
        /* <DEDUP_REMOVED lines=9> */
[----:B------:R-:W-:Y:S01]  /*5560*/  ULEA UR6, UR6, UR14, 0xc ;  /* 0x0000000e06067291 */ /* 0x000fe2000f8e603f */
[----:B------:R-:W-:Y:S01]  /*5570*/  R2UR UR8, R224 ;  /* 0x00000000e00872ca */ /* 0x000fe200000e0000 */
[----:B------:R-:W-:Y:S01]  /*5580*/  UMOV UR59, 0x40000040 ;  /* 0x40000040003b7882 */ /* 0x000fe20000000000 */
[----:B------:R-:W-:Y:S01]  /*5590*/  R2UR UR9, R225 ;  /* 0x00000000e10972ca */ /* 0x000fe200000e0000 */
[----:B------:R-:W-:Y:S01]  /*55a0*/  UIADD3 UR7, UR6, 0x2, URZ ;  /* 0x0000000206077890 */ /* 0x000fe2000fffe03f */
[----:B------:R-:W-:Y:S01]  /*55b0*/  R2UR UR28, R222 ;  /* 0x00000000de1c72ca */ /* 0x000fe200000e0000 */
[----:B------:R-:W-:Y:S01]  /*55c0*/  UIADD3 UR58, UR6, 0x804, URZ ;  /* 0x00000804063a7890 */ /* 0x000fe2000fffe03f */
[----:B------:R-:W-:Y:S01]  /*55d0*/  R2UR UR29, R223 ;  /* 0x00000000df1d72ca */ /* 0x000fe200000e0000 */
[----:B------:R-:W-:Y:S01]  /*55e0*/  UMOV UR34, UR6 ;  /* 0x0000000600227c82 */ /* 0x000fe20008000000 */
[----:B------:R-:W-:Y:S01]  /*55f0*/  MOV R14, UR30 ;  /* 0x0000001e000e7c02 */ /* 0x000fe20008000f00 */
[----:B------:R-:W-:Y:S01]  /*5600*/  HGMMA.64x128x16.F32.BF16 R152, gdesc[UR32], RZ, !UPT, gsb0 ;  /* 0x01e00000209879f0 */ /* 0x000fe2000c0018ff */
[----:B------:R-:W-:Y:S01]  /*5610*/  UMOV UR26, UR7 ;  /* 0x00000007001a7c82 */ /* 0x000fe20008000000 */
[----:B------:R-:W-:Y:S01]  /*5620*/  UIADD3 UR7, UR6, 0x4, URZ ;  /* 0x0000000406077890 */ /* 0x000fe2000fffe03f */
[----:B------:R-:W-:Y:S01]  /*5630*/  R2UR UR20, R220 ;  /* 0x00000000dc1472ca */ /* 0x000fe200000e0000 */
[----:B------:R-:W-:Y:S01]  /*5640*/  UMOV UR35, 0x40000040 ;  /* 0x4000004000237882 */ /* 0x000fe20000000000 */
[----:B------:R-:W-:Y:S01]  /*5650*/  R2UR UR21, R221 ;  /* 0x00000000dd1572ca */ /* 0x000fe200000e0000 */
[----:B------:R-:W-:Y:S01]  /*5660*/  UIADD3 UR54, UR6, 0x806, URZ ;  /* 0x0000080606367890 */ /* 0x000fe2000fffe03f */
[----:B------:R-:W-:Y:S01]  /*5670*/  MOV R218, UR23 ;  /* 0x0000001700da7c02 */ /* 0x000fe20008000f00 */
[----:B------:R-:W-:Y:S01]  /*5680*/  UMOV UR23, 0x40000040 ;  /* 0x4000004000177882 */ /* 0x000fe20000000000 */
[----:B------:R-:W-:Y:S01]  /*5690*/  UMOV UR18, UR7 ;  /* 0x0000000700127c82 */ /* 0x000fe20008000000 */
[----:B------:R-:W-:Y:S01]  /*56a0*/  UIADD3 UR7, UR6, 0x6, URZ ;  /* 0x0000000606077890 */ /* 0x000fe2000fffe03f */
[----:B------:R-:W-:Y:S01]  /*56b0*/  MOV R219, UR22 ;  /* 0x0000001600db7c02 */ /* 0x000fe20008000f00 */
[----:B------:R-:W-:Y:S01]  /*56c0*/  UMOV UR55, 0x40000040 ;  /* 0x4000004000377882 */ /* 0x000fe20000000000 */
[----:B------:R-:W-:Y:S01]  /*56d0*/  R2UR UR32, R216 ;  /* 0x00000000d82072ca */ /* 0x000fe200000e0000 */
[----:B------:R-:W-:Y:S01]  /*56e0*/  UIADD3 UR50, UR6, 0xc00, URZ ;  /* 0x00000c0006327890 */ /* 0x000fe2000fffe03f */
[----:B------:R-:W-:Y:S01]  /*56f0*/  R2UR UR33, R217 ;  /* 0x00000000d92172ca */ /* 0x000fe200000e0000 */
[----:B------:R-:W-:Y:S01]  /*5700*/  UMOV UR51, 0x40000040 ;  /* 0x4000004000337882 */ /* 0x000fe20000000000 */
[----:B------:R-:W-:Y:S01]  /*5710*/  UMOV UR10, UR7 ;  /* 0x00000007000a7c82 */ /* 0x000fe20008000000 */
[----:B------:R-:W-:Y:S01]  /*5720*/  UIADD3 UR7, UR6, 0x400, URZ ;  /* 0x0000040006077890 */ /* 0x000fe2000fffe03f */
[----:B------:R-:W-:Y:S01]  /*5730*/  ISETP.NE.AND P2, PT, R9, RZ, PT ;  /* 0x000000ff0900720c */ /* 0x000fe20003f45270 */
[----:B------:R-:W-:Y:S01]  /*5740*/  UIADD3 UR46, UR6, 0xc02, URZ ;  /* 0x00000c02062e7890 */ /* 0x000fe2000fffe03f */
[----:B------:R-:W-:Y:S01]  /*5750*/  UMOV UR47, 0x40000040 ;  /* 0x40000040002f7882 */ /* 0x000fe20000000000 */
[----:B------:R-:W-:-:S03]  /*5760*/  UIADD3 UR42, UR6, 0xc04, URZ ;  /* 0x00000c04062a7890 */ /* 0x000fc6000fffe03f */
[----:B------:R-:W-:Y:S01]  /*5770*/  UMOV UR30, UR7 ;  /* 0x00000007001e7c82 */ /* 0x000fe20008000000 */
[----:B------:R-:W-:Y:S01]  /*5780*/  UIADD3 UR7, UR6, 0x402, URZ ;  /* 0x0000040206077890 */ /* 0x000fe2000fffe03f */
[----:B------:R-:W-:-:S06]  /*5790*/  UMOV UR43, 0x40000040 ;  /* 0x40000040002b7882 */ /* 0x000fcc0000000000 */
[----:B------:R-:W-:Y:S01]  /*57a0*/  UMOV UR22, UR7 ;  /* 0x0000000700167c82 */ /* 0x000fe20008000000 */
[----:B------:R-:W-:-:S07]  /*57b0*/  UIADD3 UR7, UR6, 0x404, URZ ;  /* 0x0000040406077890 */ /* 0x000fce000fffe03f */
[----:B------:R-:W-:Y:S01]  /*57c0*/  UMOV UR34, UR7 ;  /* 0x0000000700227c82 */ /* 0x000fe20008000000 */
[----:B------:R-:W-:Y:S01]  /*57d0*/  UIADD3 UR7, UR6, 0x406, URZ ;  /* 0x0000040606077890 */ /* 0x000fe2000fffe03f */
[----:B------:R-:W-:Y:S02]  /*57e0*/  WARPGROUP.DEPBAR.LE gsb0, 0x0 ;  /* 0x00008000000079c5 */ /* 0x000fe40000010000 */
[----:B------:R-:W-:-:S06]  /*57f0*/  WARPGROUP.ARRIVE ;  /* 0x00000000000079c5 */ /* 0x000fcc0000000000 */
[----:B------:R-:W-:Y:S01]  /*5800*/  HGMMA.64x128x16.F32.BF16 R152, gdesc[UR24], R152, gsb0 ;  /* 0x01e00000189879f0 */ /* 0x000fe20008001898 */
[----:B------:R-:W-:Y:S01]  /*5810*/  R2UR UR24, R22 ;  /* 0x00000000161872ca */ /* 0x000fe200000e0000 */
[----:B------:R-:W-:Y:S01]  /*5820*/  UMOV UR26, UR7 ;  /* 0x00000007001a7c82 */ /* 0x000fe20008000000 */
[----:B------:R-:W-:Y:S01]  /*5830*/  R2UR UR25, R23 ;  /* 0x00000000171972ca */ /* 0x000fe200000e0000 */
[----:B------:R-:W-:Y:S01]  /*5840*/  UMOV UR27, 0x40000040 ;  /* 0x40000040001b7882 */ /* 0x000fe20000000000 */
        /* <DEDUP_REMOVED lines=8> */
[----:B------:R-:W-:Y:S02]  /*58d0*/  UIADD3 UR7, UR6, 0x802, URZ ;  /* 0x0000080206077890 */ /* 0x000fe4000fffe03f */
        /* <DEDUP_REMOVED lines=8> */
[----:B------:R-:W-:Y:S01]  /*5960*/  UMOV UR7, 0x40000040 ;  /* 0x4000004000077882 */ /* 0x000fe20000000000 */
[----:B------:R-:W-:Y:S02]  /*5970*/  WARPGROUP.DEPBAR.LE gsb0, 0x0 ;  /* 0x00008000000079c5 */ /* 0x000fe40000010000 */
[----:B------:R-:W-:-:S06]  /*5980*/  WARPGROUP.ARRIVE ;  /* 0x00000000000079c5 */ /* 0x000fcc0000000000 */
[----:B------:R-:W-:Y:S01]  /*5990*/  HGMMA.64x128x16.F32.BF16 R152, gdesc[UR28], R152, gsb0 ;  /* 0x01e000001c9879f0 */ /* 0x000fe20008001898 */
[----:B------:R-:W-:Y:S02]  /*59a0*/  R2UR UR30, R14 ;  /* 0x000000000e1e72ca */ /* 0x000fe400000e0000 */
[----:B------:R-:W-:Y:S02]  /*59b0*/  WARPGROUP.DEPBAR.LE gsb0, 0x0 ;  /* 0x00008000000079c5 */ /* 0x000fe40000010000 */
[----:B------:R-:W-:-:S07]  /*59c0*/  WARPGROUP.ARRIVE ;  /* 0x00000000000079c5 */ /* 0x000fce0000000000 */
[----:B------:R-:W-:Y:S01]  /*59d0*/  HGMMA.64x128x16.F32.BF16 R152, gdesc[UR20], R152, gsb0 ;  /* 0x01e00000149879f0 */ /* 0x000fe20008001898 */
[----:B------:R-:W-:Y:S02]  /*59e0*/  R2UR UR23, R218 ;  /* 0x00000000da1772ca */ /* 0x000fe400000e0000 */
[----:B------:R-:W-:Y:S01]  /*59f0*/  R2UR UR22, R219 ;  /* 0x00000000db1672ca */ /* 0x000fe200000e0000 */
        /* <DEDUP_REMOVED lines=31> */
[----:B------:R-:W-:Y:S05]  /*5bf0*/  @P2 BRA `(.L_x_26) ;  /* 0x0000000000d82947 */ /* 0x000fea0003800000 */
[----:B------:R-:W-:-:S13]  /*5c00*/  ISETP.LT.OR P3, PT, R7, 0x1, !P0 ;  /* 0x000000010700780c */ /* 0x000fda0004761670 */
[----:B------:R-:W-:Y:S05]  /*5c10*/  @P3 BRA `(.L_x_27) ;  /* 0x0000000000cc3947 */ /* 0x000fea0003800000 */
[----:B------:R-:W-:Y:S02]  /*5c20*/  LEA R14, R5, R2, 0x3 ;  /* 0x00000002050e7211 */ /* 0x000fe400078e18ff */
[----:B------:R-:W-:Y:S02]  /*5c30*/  SHF.L.U32 R219, R4, 0x1f, RZ ;  /* 0x0000001f04db7819 */ /* 0x000fe400000006ff */
[----:B------:R-:W-:Y:S02]  /*5c40*/  ISETP.NE.AND P4, PT, R0, RZ, PT ;  /* 0x000000ff0000720c */ /* 0x000fe40003f85270 */
[----:B------:R-:W1:Y:S02]  /*5c50*/  SYNCS.PHASECHK.TRANS64.TRYWAIT P3, [R14+URZ+0x48020], R219 ;  /* 0x048020db0e0075a7 */ /* 0x000e64000806017f */
[----:B-1----:R-:W-:Y:S09]  /*5c60*/  @!P3 BRA `(.L_x_28) ;  /* 0x000000a400b8b947 */ /* 0x002ff20003800000 */
.L_x_93:
[----:B------:R-:W-:Y:S05]  /*5c70*/  @P4 BRA `(.L_x_29) ;  /* 0x0000000000144947 */ /* 0x000fea0003800000 */
[----:B------:R-:W-:Y:S02]  /*5c80*/  LOP3.LUT P3, RZ, R16, 0x1f, RZ, 0xc0, !PT ;  /* 0x0000001f10ff7812 */ /* 0x000fe4000786c0ff */
[----:B-1----:R-:W-:-:S04]  /*5c90*/  MOV R219, 0x10000 ;  /* 0x0001000000db7802 */ /* 0x002fc80000000f00 */
[----:B------:R2:W-:Y:S07]  /*5ca0*/  SYNCS.ARRIVE.TRANS64 RZ, [R14+URZ+0x48000], R219 ;  /* 0x048000db0eff79a7 */ /* 0x0005ee000800003f */
[----:B------:R-:W-:Y:S05]  /*5cb0*/  @!P3 BRA `(.L_x_29) ;  /* 0x000000000004b947 */ /* 0x000fea0003800000 */
[----:B------:R-:W-:Y:S01]  /*5cc0*/  BPT.TRAP 0x1 ;  /* 0x000000040000795c */ /* 0x000fe20000300000 */
.L_x_29:
[C---:B------:R-:W-:Y:S01]  /*5cd0*/  LEA R218, R5.reuse, R2, 0x10 ;  /* 0x0000000205da7211 */ /* 0x040fe200078e80ff */
[----:B------:R-:W-:Y:S01]  /*5ce0*/  UIADD3 UR42, UP0, UR38, 0x1f0, URZ ;  /* 0x000001f0262a7890 */ /* 0x000fe2000ff1e03f */
[----:B------:R-:W-:Y:S01]  /*5cf0*/  R2UR UR35, R8 ;  /* 0x00000000082372ca */ /* 0x000fe200000e0000 */
[----:B------:R-:W-:Y:S01]  /*5d00*/  UMOV UR6, 0x0 ;  /* 0x0000000000067882 */ /* 0x000fe20000000000 */
[----:B------:R-:W-:Y:S01]  /*5d10*/  R2UR UR33, R14 ;  /* 0x000000000e2172ca */ /* 0x000fe200000e0000 */
[----:B------:R-:W-:Y:S01]  /*5d20*/  UIADD3.X UR43, URZ, UR39, URZ, UP0, !UPT ;  /* 0x000000273f2b7290 */ /* 0x000fe200087fe43f */
[----:B------:R-:W-:Y:S01]  /*5d30*/  R2UR UR8, R218 ;  /* 0x00000000da0872ca */ /* 0x000fe200000e0000 */
[----:B------:R-:W-:Y:S01]  /*5d40*/  UMOV UR7, 0x10000000 ;  /* 0x1000000000077882 */ /* 0x000fe20000000000 */
[----:B------:R-:W-:Y:S01]  /*5d50*/  UMOV UR34, URZ ;  /* 0x0000003f00227c82 */ /* 0x000fe20008000000 */
[----:B------:R-:W-:Y:S01]  /*5d60*/  UMOV UR26, 0x40 ;  /* 0x00000040001a7882 */ /* 0x000fe20000000000 */
[----:B------:R-:W-:Y:S01]  /*5d70*/  UMOV UR28, UR36 ;  /* 0x00000024001c7c82 */ /* 0x000fe20008000000 */
[----:B------:R-:W-:Y:S01]  /*5d80*/  UMOV UR29, UR37 ;  /* 0x00000025001d7c82 */ /* 0x000fe20008000000 */
[----:B------:R-:W-:Y:S01]  /*5d90*/  UMOV UR18, 0x80 ;  /* 0x0000008000127882 */ /* 0x000fe20000000000 */
[----:B------:R-:W-:Y:S01]  /*5da0*/  UMOV UR20, UR36 ;  /* 0x0000002400147c82 */ /* 0x000fe20008000000 */
[----:B------:R-:W-:Y:S01]  /*5db0*/  UMOV UR21, UR37 ;  /* 0x0000002500157c82 */ /* 0x000fe20008000000 */
[----:B------:R-:W-:Y:S01]  /*5dc0*/  USHF.L.U32 UR35, UR35, 0x7, URZ ;  /* 0x0000000723237899 */ /* 0x000fe2000800063f */
[----:B------:R-:W-:Y:S01]  /*5dd0*/  IADD3 R5, R5, 0x1, RZ ;  /* 0x0000000105057810 */ /* 0x000fe20007ffe0ff */
[----:B------:R-:W-:-:S02]  /*5de0*/  UIADD3 UR33, UR33, 0x48000, URZ ;  /* 0x0004800021217890 */ /* 0x000fc4000fffe03f */
[----:B------:R-:W-:Y:S01]  /*5df0*/  UIADD3 UR32, UR8, 0x8000, URZ ;  /* 0x0000800008207890 */ /* 0x000fe2000fffe03f */
[C---:B------:R-:W-:Y:S01]  /*5e00*/  ISETP.NE.AND P3, PT, R5.reuse, 0x4, PT ;  /* 0x000000040500780c */ /* 0x040fe20003f65270 */
[----:B------:R-:W-:Y:S02]  /*5e10*/  UIADD3 UR24, UR8, 0xc000, URZ ;  /* 0x0000c00008187890 */ /* 0x000fe4000fffe03f */
[----:B------:R-:W-:Y:S01]  /*5e20*/  UIADD3 UR16, UR8, 0x10000, URZ ;  /* 0x0001000008107890 */ /* 0x000fe2000fffe03f */
[----:B-12---:R-:W-:Y:S01]  /*5e30*/  SEL R219, RZ, 0x1, P3 ;  /* 0x00000001ffdb7807 */ /* 0x006fe20001800000 */
[----:B------:R-:W-:Y:S01]  /*5e40*/  UIADD3 UR8, UR8, 0x14000, URZ ;  /* 0x0001400008087890 */ /* 0x000fe2000fffe03f */
[----:B------:R-:W-:Y:S01]  /*5e50*/  SEL R5, R5, RZ, P3 ;  /* 0x000000ff05057207 */ /* 0x000fe20001800000 */
        /* <DEDUP_REMOVED lines=8> */
[----:B------:R-:W-:Y:S01]  /*5ee0*/  UMOV UR9, UR33 ;  /* 0x0000002100097c82 */ /* 0x000fe20008000000 */
[----:B------:R-:W-:Y:S01]  /*5ef0*/  UMOV UR11, UR35 ;  /* 0x00000023000b7c82 */ /* 0x000fe20008000000 */
[----:B------:R1:W-:Y:S01]  /*5f00*/  UTMALDG.4D [UR24], [UR42], desc[UR6] ;  /* 0x000006182a0075b4 */ /* 0x0003e20008019000 */
[----:B------:R-:W-:Y:S01]  /*5f10*/  LOP3.LUT R4, R4, R219, RZ, 0x3c, !PT ;  /* 0x000000db04047212 */ /* 0x000fe200078e3cff */
[----:B------:R1:W-:Y:S01]  /*5f20*/  UTMALDG.4D [UR16], [UR42], desc[UR6] ;  /* 0x000006102a0075b4 */ /* 0x0003e20008019000 */
[----:B------:R1:W-:Y:S02]  /*5f30*/  UTMALDG.4D [UR8], [UR42], desc[UR6] ;  /* 0x000006082a0075b4 */ /* 0x0003e40008019000 */
[----:B-1----:R-:W-:-:S03]  /*5f40*/  NOP ;  /* 0x0000000000007918 */ /* 0x002fc60000000000 */
.L_x_27:
[----:B------:R-:W-:-:S07]  /*5f50*/  IADD3 R7, R7, -0x1, RZ ;  /* 0xffffffff07077810 */ /* 0x000fce0007ffe0ff */
.L_x_26:
[----:B------:R-:W-:Y:S01]  /*5f60*/  IADD3 R15, R15, 0x1, RZ ;  /* 0x000000010f0f7810 */ /* 0x000fe20007ffe0ff */
[----:B------:R-:W-:Y:S05]  /*5f70*/  WARPSYNC.ALL ;  /* 0x0000000000007948 */ /* 0x000fea0003800000 */
[----:B------:R-:W-:-:S04]  /*5f80*/  ISETP.NE.AND P3, PT, R15, 0x4, PT ;  /* 0x000000040f00780c */ /* 0x000fc80003f65270 */
[----:B------:R-:W-:Y:S02]  /*5f90*/  SEL R14, RZ, 0x1, P3 ;  /* 0x00000001ff0e7807 */ /* 0x000fe40001800000 */
[----:B------:R-:W-:Y:S02]  /*5fa0*/  SEL R15, R15, RZ, P3 ;  /* 0x000000ff0f0f7207 */ /* 0x000fe40001800000 */
[----:B------:R-:W-:Y:S02]  /*5fb0*/  LOP3.LUT R3, R3, R14, RZ, 0x3c, !PT ;  /* 0x0000000e03037212 */ /* 0x000fe400078e3cff */
        /* <DEDUP_REMOVED lines=59> */
[----:B------:R-:W-:Y:S02]  /*6370*/  LEA R236, R6, R11, 0x3 ;  /* 0x0000000b06ec7211 */ /* 0x000fe400078e18ff */
[----:B------:R-:W-:Y:S02]  /*6380*/  FMNMX R14, R212, R219, !PT ;  /* 0x000000dbd40e7209 */ /* 0x000fe40007800000 */
[----:B------:R-:W-:Y:S02]  /*6390*/  FMNMX R219, R211, R218, !PT ;  /* 0x000000dad3db7209 */ /* 0x000fe40007800000 */
[----:B------:R-:W-:-:S02]  /*63a0*/  FMNMX R14, R213, R14, !PT ;  /* 0x0000000ed50e7209 */ /* 0x000fc40007800000 */
[----:B------:R-:W-:Y:S02]  /*63b0*/  FMNMX R218, R214, R219, !PT ;  /* 0x000000dbd6da7209 */ /* 0x000fe40007800000 */
[----:B------:R-:W-:Y:S01]  /*63c0*/  PRMT R236, RZ, 0x654, R236 ;  /* 0x00000654ffec7816 */ /* 0x000fe200000000ec */
[----:B------:R-:W1:Y:S01]  /*63d0*/  SHFL.BFLY PT, R219, R14, 0x1, 0x1f ;  /* 0x0c201f000edb7f89 */ /* 0x000e6200000e0000 */
[----:B------:R-:W-:Y:S02]  /*63e0*/  FMNMX R230, R215, R218, !PT ;  /* 0x000000dad7e67209 */ /* 0x000fe40007800000 */
[----:B------:R-:W-:Y:S01]  /*63f0*/  LEA R239, R15, R2, 0x3 ;  /* 0x000000020fef7211 */ /* 0x000fe200078e18ff */
[----:B------:R2:W-:Y:S01]  /*6400*/  SYNCS.ARRIVE.TRANS64.RED.A1T0 RZ, [R236+URZ], RZ ;  /* 0x000000ffecff79a7 */ /* 0x0005e2000810043f */
[----:B------:R-:W-:Y:S01]  /*6410*/  SHF.L.U32 R238, R3, 0x1f, RZ ;  /* 0x0000001f03ee7819 */ /* 0x000fe200000006ff */
[----:B------:R-:W3:Y:S03]  /*6420*/  SHFL.BFLY PT, R237, R230, 0x1, 0x1f ;  /* 0x0c201f00e6ed7f89 */ /* 0x000ee600000e0000 */
[----:B------:R-:W4:Y:S01]  /*6430*/  SYNCS.PHASECHK.TRANS64.TRYWAIT P5, [R239+URZ+0x48000], R238 ;  /* 0x048000eeef0075a7 */ /* 0x000f2200080a017f */
[----:B-1----:R-:W-:-:S05]  /*6440*/  FMNMX R232, R14, R219, !PT ;  /* 0x000000db0ee87209 */ /* 0x002fca0007800000 */
[----:B------:R-:W1:Y:S01]  /*6450*/  SHFL.BFLY PT, R219, R232, 0x2, 0x1f ;  /* 0x0c401f00e8db7f89 */ /* 0x000e6200000e0000 */
[----:B---3--:R-:W-:-:S05]  /*6460*/  FMNMX R237, R230, R237, !PT ;  /* 0x000000ede6ed7209 */ /* 0x008fca0007800000 */
[----:B------:R-:W3:Y:S01]  /*6470*/  SHFL.BFLY PT, R218, R237, 0x2, 0x1f ;  /* 0x0c401f00edda7f89 */ /* 0x000ee200000e0000 */
[----:B-1----:R-:W-:-:S04]  /*6480*/  FMNMX R219, R232, R219, !PT ;  /* 0x000000dbe8db7209 */ /* 0x002fc80007800000 */
[----:B------:R-:W-:Y:S02]  /*6490*/  FSETP.NEU.AND P3, PT, R219, -INF , PT ;  /* 0xff800000db00780b */ /* 0x000fe40003f6d000 */
[----:B---3--:R-:W-:Y:S02]  /*64a0*/  FMNMX R218, R237, R218, !PT ;  /* 0x000000daedda7209 */ /* 0x008fe40007800000 */
[----:B------:R-:W-:Y:S02]  /*64b0*/  FSEL R240, R219, RZ, P3 ;  /* 0x000000ffdbf07208 */ /* 0x000fe40001800000 */
[----:B------:R-:W-:-:S03]  /*64c0*/  FSETP.NEU.AND P3, PT, R218, -INF , PT ;  /* 0xff800000da00780b */ /* 0x000fc60003f6d000 */
[----:B------:R-:W-:Y:S01]  /*64d0*/  FADD R14, -R240, R231 ;  /* 0x000000e7f00e7221 */ /* 0x000fe20000000100 */
[----:B------:R-:W-:-:S03]  /*64e0*/  FSEL R232, R218, RZ, P3 ;  /* 0x000000ffdae87208 */ /* 0x000fc60001800000 */
[----:B------:R-:W-:Y:S02]  /*64f0*/  FMUL R14, R14, UR23 ;  /* 0x000000170e0e7c20 */ /* 0x000fe40008400000 */
[C---:B------:R-:W-:Y:S01]  /*6500*/  FADD R230, -R232.reuse, R233 ;  /* 0x000000e9e8e67221 */ /* 0x040fe20000000100 */
[----:B------:R-:W-:Y:S02]  /*6510*/  FMUL R232, R232, UR23 ;  /* 0x00000017e8e87c20 */ /* 0x000fe40008400000 */
[----:B------:R-:W-:Y:S01]  /*6520*/  FSETP.GEU.AND P4, PT, R14, -126, PT ;  /* 0xc2fc00000e00780b */ /* 0x000fe20003f8e000 */
[----:B------:R-:W-:Y:S01]  /*6530*/  FMUL R230, R230, UR23 ;  /* 0x00000017e6e67c20 */ /* 0x000fe20008400000 */
[--C-:B------:R-:W-:Y:S01]  /*6540*/  FFMA R154, R154, UR23, -R232.reuse ;  /* 0x000000179a9a7c23 */ /* 0x100fe200080008e8 */
[----:B------:R-:W-:-:S03]  /*6550*/  FFMA R155, R155, UR23, -R232 ;  /* 0x000000179b9b7c23 */ /* 0x000fc600080008e8 */
[----:B------:R-:W-:Y:S02]  /*6560*/  FSETP.GEU.AND P3, PT, R230, -126, PT ;  /* 0xc2fc0000e600780b */ /* 0x000fe40003f6e000 */
[----:B------:R-:W-:-:S05]  /*6570*/  FSETP.GEU.AND P6, PT, R154, -126, PT ;  /* 0xc2fc00009a00780b */ /* 0x000fca0003fce000 */
[----:B------:R-:W-:-:S06]  /*6580*/  @!P4 FMUL R14, R14, 0.5 ;  /* 0x3f0000000e0ec820 */ /* 0x000fcc0000400000 */
[----:B------:R-:W-:Y:S01]  /*6590*/  @!P3 FMUL R230, R230, 0.5 ;  /* 0x3f000000e6e6b820 */ /* 0x000fe20000400000 */
[----:B------:R-:W1:Y:S08]  /*65a0*/  MUFU.EX2 R14, R14 ;  /* 0x0000000e000e7308 */ /* 0x000e700000000800 */
[----:B------:R2:W3:Y:S01]  /*65b0*/  MUFU.EX2 R231, R230 ;  /* 0x000000e600e77308 */ /* 0x0004e20000000800 */
[----:B----4-:R-:W-:Y:S05]  /*65c0*/  @!P5 BRA `(.L_x_30) ;  /* 0x0000009c0074d947 */ /* 0x010fea0003800000 */
.L_x_94:
[--C-:B--2---:R-:W-:Y:S01]  /*65d0*/  FFMA R236, R158, UR23, -R232.reuse ;  /* 0x000000179eec7c23 */ /* 0x104fe200080008e8 */
[----:B----4-:R-:W-:Y:S01]  /*65e0*/  FFMA R239, R159, UR23, -R232 ;  /* 0x000000179fef7c23 */ /* 0x010fe200080008e8 */
[----:B-1----:R-:W-:Y:S01]  /*65f0*/  @!P4 FMUL R14, R14, R14 ;  /* 0x0000000e0e0ec220 */ /* 0x002fe20000400000 */
[----:B---3--:R-:W-:Y:S01]  /*6600*/  @!P3 FMUL R231, R231, R231 ;  /* 0x000000e7e7e7b220 */ /* 0x008fe20000400000 */
[----:B------:R-:W-:Y:S01]  /*6610*/  FSETP.GEU.AND P5, PT, R155, -126, PT ;  /* 0xc2fc00009b00780b */ /* 0x000fe20003fae000 */
[----:B------:R-:W-:Y:S01]  /*6620*/  @!P6 FMUL R154, R154, 0.5 ;  /* 0x3f0000009a9ae820 */ /* 0x000fe20000400000 */
[----:B------:R-:W-:Y:S01]  /*6630*/  FSETP.GEU.AND P4, PT, R236, -126, PT ;  /* 0xc2fc0000ec00780b */ /* 0x000fe20003f8e000 */
[----:B------:R-:W-:Y:S01]  /*6640*/  FMUL R238, R240, UR23 ;  /* 0x00000017f0ee7c20 */ /* 0x000fe20008400000 */
[----:B------:R-:W-:Y:S01]  /*6650*/  FSETP.GEU.AND P3, PT, R239, -126, PT ;  /* 0xc2fc0000ef00780b */ /* 0x000fe20003f6e000 */
[----:B------:R1:W2:Y:S01]  /*6660*/  MUFU.EX2 R230, R154 ;  /* 0x0000009a00e67308 */ /* 0x0002a20000000800 */
[----:B------:R-:W-:Y:S01]  /*6670*/  R2UR UR6, R15 ;  /* 0x000000000f0672ca */ /* 0x000fe200000e0000 */
[--C-:B------:R-:W-:Y:S01]  /*6680*/  FFMA R152, R152, UR23, -R238.reuse ;  /* 0x0000001798987c23 */ /* 0x100fe200080008ee */
[--C-:B------:R-:W-:Y:S01]  /*6690*/  FFMA R153, R153, UR23, -R238.reuse ;  /* 0x0000001799997c23 */ /* 0x100fe200080008ee */
[-C--:B------:R-:W-:Y:S01]  /*66a0*/  FMUL R24, R24, R14.reuse ;  /* 0x0000000e18187220 */ /* 0x080fe20000400000 */
[-C--:B------:R-:W-:Y:S01]  /*66b0*/  FMUL R25, R25, R14.reuse ;  /* 0x0000000e19197220 */ /* 0x080fe20000400000 */
[-C--:B------:R-:W-:Y:S01]  /*66c0*/  FMUL R28, R28, R14.reuse ;  /* 0x0000000e1c1c7220 */ /* 0x080fe20000400000 */
[-C--:B------:R-:W-:Y:S01]  /*66d0*/  FMUL R29, R29, R14.reuse ;  /* 0x0000000e1d1d7220 */ /* 0x080fe20000400000 */
[----:B------:R-:W-:Y:S01]  /*66e0*/  @!P5 FMUL R155, R155, 0.5 ;  /* 0x3f0000009b9bd820 */ /* 0x000fe20000400000 */
[--C-:B-1----:R-:W-:Y:S01]  /*66f0*/  FFMA R154, R156, UR23, -R238.reuse ;  /* 0x000000179c9a7c23 */ /* 0x102fe200080008ee */
[----:B------:R-:W-:Y:S01]  /*6700*/  @!P4 FMUL R236, R236, 0.5 ;  /* 0x3f000000ececc820 */ /* 0x000fe20000400000 */
[-C--:B------:R-:W-:Y:S01]  /*6710*/  FMUL R32, R32, R14.reuse ;  /* 0x0000000e20207220 */ /* 0x080fe20000400000 */
[----:B------:R-:W-:Y:S01]  /*6720*/  @!P3 FMUL R239, R239, 0.5 ;  /* 0x3f000000efefb820 */ /* 0x000fe20000400000 */
[----:B------:R1:W3:Y:S01]  /*6730*/  MUFU.EX2 R159, R155 ;  /* 0x0000009b009f7308 */ /* 0x0002e20000000800 */
[-C--:B------:R-:W-:Y:S01]  /*6740*/  FMUL R33, R33, R14.reuse ;  /* 0x0000000e21217220 */ /* 0x080fe20000400000 */
[-C--:B------:R-:W-:Y:S01]  /*6750*/  FMUL R36, R36, R14.reuse ;  /* 0x0000000e24247220 */ /* 0x080fe20000400000 */
[----:B------:R-:W-:Y:S01]  /*6760*/  FMUL R37, R37, R14 ;  /* 0x0000000e25257220 */ /* 0x000fe20000400000 */
[----:B--2---:R-:W-:Y:S01]  /*6770*/  @!P6 FMUL R230, R230, R230 ;  /* 0x000000e6e6e6e220 */ /* 0x004fe20000400000 */
[----:B------:R-:W-:Y:S01]  /*6780*/  FSETP.GEU.AND P6, PT, R152, -126, PT ;  /* 0xc2fc00009800780b */ /* 0x000fe20003fce000 */
[-C--:B------:R-:W-:Y:S01]  /*6790*/  FMUL R40, R40, R14.reuse ;  /* 0x0000000e28287220 */ /* 0x080fe20000400000 */
[-C--:B------:R-:W-:Y:S01]  /*67a0*/  FMUL R41, R41, R14.reuse ;  /* 0x0000000e29297220 */ /* 0x080fe20000400000 */
[----:B------:R-:W2:Y:S01]  /*67b0*/  MUFU.EX2 R158, R236 ;  /* 0x000000ec009e7308 */ /* 0x000ea20000000800 */
[----:B-1----:R-:W-:Y:S01]  /*67c0*/  FFMA R155, R157, UR23, -R238 ;  /* 0x000000179d9b7c23 */ /* 0x002fe200080008ee */
[-C--:B------:R-:W-:Y:S01]  /*67d0*/  FMUL R44, R44, R14.reuse ;  /* 0x0000000e2c2c7220 */ /* 0x080fe20000400000 */
[-C--:B------:R-:W-:Y:S01]  /*67e0*/  FMUL R45, R45, R14.reuse ;  /* 0x0000000e2d2d7220 */ /* 0x080fe20000400000 */
[-C--:B------:R-:W-:Y:S01]  /*67f0*/  FMUL R48, R48, R14.reuse ;  /* 0x0000000e30307220 */ /* 0x080fe20000400000 */
[-C--:B------:R-:W-:Y:S01]  /*6800*/  FMUL R49, R49, R14.reuse ;  /* 0x0000000e31317220 */ /* 0x080fe20000400000 */
[-C--:B------:R-:W-:Y:S01]  /*6810*/  FMUL R52, R52, R14.reuse ;  /* 0x0000000e34347220 */ /* 0x080fe20000400000 */
[-C--:B------:R-:W-:Y:S01]  /*6820*/  FMUL R53, R53, R14.reuse ;  /* 0x0000000e35357220 */ /* 0x080fe20000400000 */
[----:B------:R-:W1:Y:S01]  /*6830*/  MUFU.EX2 R233, R239 ;  /* 0x000000ef00e97308 */ /* 0x000e620000000800 */
[----:B---3--:R-:W-:Y:S01]  /*6840*/  @!P5 FMUL R159, R159, R159 ;  /* 0x0000009f9f9fd220 */ /* 0x008fe20000400000 */
[----:B------:R-:W-:Y:S01]  /*6850*/  FSETP.GEU.AND P5, PT, R153, -126, PT ;  /* 0xc2fc00009900780b */ /* 0x000fe20003fae000 */
[----:B------:R-:W-:Y:S01]  /*6860*/  @!P6 FMUL R152, R152, 0.5 ;  /* 0x3f0000009898e820 */ /* 0x000fe20000400000 */
[-C--:B------:R-:W-:Y:S01]  /*6870*/  FMUL R56, R56, R14.reuse ;  /* 0x0000000e38387220 */ /* 0x080fe20000400000 */
[-C--:B------:R-:W-:Y:S01]  /*6880*/  FMUL R57, R57, R14.reuse ;  /* 0x0000000e39397220 */ /* 0x080fe20000400000 */
[-C--:B------:R-:W-:Y:S01]  /*6890*/  FMUL R60, R60, R14.reuse ;  /* 0x0000000e3c3c7220 */ /* 0x080fe20000400000 */
[----:B------:R-:W-:Y:S01]  /*68a0*/  FMUL R61, R61, R14 ;  /* 0x0000000e3d3d7220 */ /* 0x000fe20000400000 */
[----:B------:R-:W3:Y:S01]  /*68b0*/  MUFU.EX2 R237, R152 ;  /* 0x0000009800ed7308 */ /* 0x000ee20000000800 */
[----:B--2---:R-:W-:Y:S01]  /*68c0*/  @!P4 FMUL R158, R158, R158 ;  /* 0x0000009e9e9ec220 */ /* 0x004fe20000400000 */
[----:B------:R-:W-:Y:S01]  /*68d0*/  FSETP.GEU.AND P4, PT, R154, -126, PT ;  /* 0xc2fc00009a00780b */ /* 0x000fe20003f8e000 */
[-C--:B------:R-:W-:Y:S01]  /*68e0*/  FMUL R64, R64, R14.reuse ;  /* 0x0000000e40407220 */ /* 0x080fe20000400000 */
[-C--:B------:R-:W-:Y:S01]  /*68f0*/  FMUL R65, R65, R14.reuse ;  /* 0x0000000e41417220 */ /* 0x080fe20000400000 */
[-C--:B------:R-:W-:Y:S01]  /*6900*/  FMUL R68, R68, R14.reuse ;  /* 0x0000000e44447220 */ /* 0x080fe20000400000 */
[-C--:B------:R-:W-:Y:S01]  /*6910*/  FMUL R69, R69, R14.reuse ;  /* 0x0000000e45457220 */ /* 0x080fe20000400000 */
[----:B------:R-:W-:Y:S01]  /*6920*/  @!P5 FMUL R153, R153, 0.5 ;  /* 0x3f0000009999d820 */ /* 0x000fe20000400000 */
[-C--:B------:R-:W-:Y:S01]  /*6930*/  FMUL R72, R72, R14.reuse ;  /* 0x0000000e48487220 */ /* 0x080fe20000400000 */
[----:B-1----:R-:W-:Y:S01]  /*6940*/  @!P3 FMUL R233, R233, R233 ;  /* 0x000000e9e9e9b220 */ /* 0x002fe20000400000 */
[----:B------:R-:W-:Y:S01]  /*6950*/  FSETP.GEU.AND P3, PT, R155, -126, PT ;  /* 0xc2fc00009b00780b */ /* 0x000fe20003f6e000 */
[----:B------:R-:W1:Y:S01]  /*6960*/  MUFU.EX2 R236, R153 ;  /* 0x0000009900ec7308 */ /* 0x000e620000000800 */
[-C--:B------:R-:W-:Y:S01]  /*6970*/  FMUL R73, R73, R14.reuse ;  /* 0x0000000e49497220 */ /* 0x080fe20000400000 */
[-C--:B------:R-:W-:Y:S01]  /*6980*/  FMUL R76, R76, R14.reuse ;  /* 0x0000000e4c4c7220 */ /* 0x080fe20000400000 */
[-C--:B------:R-:W-:Y:S01]  /*6990*/  FMUL R77, R77, R14.reuse ;  /* 0x0000000e4d4d7220 */ /* 0x080fe20000400000 */
[----:B------:R-:W-:Y:S01]  /*69a0*/  @!P4 FMUL R154, R154, 0.5 ;  /* 0x3f0000009a9ac820 */ /* 0x000fe20000400000 */
[-C--:B------:R-:W-:Y:S01]  /*69b0*/  FMUL R80, R80, R14.reuse ;  /* 0x0000000e50507220 */ /* 0x080fe20000400000 */
[----:B---3--:R-:W-:Y:S01]  /*69c0*/  @!P6 FMUL R237, R237, R237 ;  /* 0x000000ededede220 */ /* 0x008fe20000400000 */
[-C--:B------:R-:W-:Y:S01]  /*69d0*/  FMUL R81, R81, R14.reuse ;  /* 0x0000000e51517220 */ /* 0x080fe20000400000 */
[----:B------:R-:W2:Y:S01]  /*69e0*/  MUFU.EX2 R157, R154 ;  /* 0x0000009a009d7308 */ /* 0x000ea20000000800 */
[-C--:B------:R-:W-:Y:S01]  /*69f0*/  FMUL R84, R84, R14.reuse ;  /* 0x0000000e54547220 */ /* 0x080fe20000400000 */
[-C--:B------:R-:W-:Y:S01]  /*6a00*/  FMUL R85, R85, R14.reuse ;  /* 0x0000000e55557220 */ /* 0x080fe20000400000 */
[-C--:B------:R-:W-:Y:S01]  /*6a10*/  FMUL R88, R88, R14.reuse ;  /* 0x0000000e58587220 */ /* 0x080fe20000400000 */
[----:B------:R-:W-:Y:S01]  /*6a20*/  @!P3 FMUL R155, R155, 0.5 ;  /* 0x3f0000009b9bb820 */ /* 0x000fe20000400000 */
[-C--:B------:R-:W-:Y:S01]  /*6a30*/  FMUL R89, R89, R14.reuse ;  /* 0x0000000e59597220 */ /* 0x080fe20000400000 */
[-C--:B------:R-:W-:Y:S01]  /*6a40*/  FMUL R92, R92, R14.reuse ;  /* 0x0000000e5c5c7220 */ /* 0x080fe20000400000 */
[----:B------:R-:W-:Y:S01]  /*6a50*/  FMUL R93, R93, R14 ;  /* 0x0000000e5d5d7220 */ /* 0x000fe20000400000 */
[----:B------:R-:W3:Y:S01]  /*6a60*/  MUFU.EX2 R156, R155 ;  /* 0x0000009b009c7308 */ /* 0x000ee20000000800 */
[----:B-1----:R-:W-:Y:S01]  /*6a70*/  @!P5 FMUL R236, R236, R236 ;  /* 0x000000ecececd220 */ /* 0x002fe20000400000 */
[-C--:B------:R-:W-:Y:S01]  /*6a80*/  FMUL R96, R96, R14.reuse ;  /* 0x0000000e60607220 */ /* 0x080fe20000400000 */
[-C--:B------:R-:W-:Y:S01]  /*6a90*/  FMUL R97, R97, R14.reuse ;  /* 0x0000000e61617220 */ /* 0x080fe20000400000 */
[-C--:B------:R-:W-:Y:S01]  /*6aa0*/  FMUL R100, R100, R14.reuse ;  /* 0x0000000e64647220 */ /* 0x080fe20000400000 */
[-C--:B------:R-:W-:Y:S01]  /*6ab0*/  FMUL R101, R101, R14.reuse ;  /* 0x0000000e65657220 */ /* 0x080fe20000400000 */
[-C--:B------:R-:W-:Y:S01]  /*6ac0*/  FMUL R104, R104, R14.reuse ;  /* 0x0000000e68687220 */ /* 0x080fe20000400000 */
[-C--:B------:R-:W-:Y:S01]  /*6ad0*/  FMUL R105, R105, R14.reuse ;  /* 0x0000000e69697220 */ /* 0x080fe20000400000 */
[-C--:B------:R-:W-:Y:S01]  /*6ae0*/  FMUL R108, R108, R14.reuse ;  /* 0x0000000e6c6c7220 */ /* 0x080fe20000400000 */
[----:B--2---:R-:W-:Y:S01]  /*6af0*/  @!P4 FMUL R157, R157, R157 ;  /* 0x0000009d9d9dc220 */ /* 0x004fe20000400000 */
[-C--:B------:R-:W-:Y:S01]  /*6b00*/  FMUL R109, R109, R14.reuse ;  /* 0x0000000e6d6d7220 */ /* 0x080fe20000400000 */
[-C--:B------:R-:W-:Y:S01]  /*6b10*/  FMUL R112, R112, R14.reuse ;  /* 0x0000000e70707220 */ /* 0x080fe20000400000 */
[-C--:B------:R-:W-:Y:S01]  /*6b20*/  FMUL R113, R113, R14.reuse ;  /* 0x0000000e71717220 */ /* 0x080fe20000400000 */
[-C--:B------:R-:W-:Y:S01]  /*6b30*/  FMUL R116, R116, R14.reuse ;  /* 0x0000000e74747220 */ /* 0x080fe20000400000 */
[-C--:B------:R-:W-:Y:S01]  /*6b40*/  FMUL R117, R117, R14.reuse ;  /* 0x0000000e75757220 */ /* 0x080fe20000400000 */
[-C--:B------:R-:W-:Y:S01]  /*6b50*/  FMUL R120, R120, R14.reuse ;  /* 0x0000000e78787220 */ /* 0x080fe20000400000 */
[----:B------:R-:W-:Y:S01]  /*6b60*/  FMUL R121, R121, R14 ;  /* 0x0000000e79797220 */ /* 0x000fe20000400000 */
[----:B---3--:R-:W-:Y:S01]  /*6b70*/  @!P3 FMUL R156, R156, R156 ;  /* 0x0000009c9c9cb220 */ /* 0x008fe20000400000 */
[-C--:B------:R-:W-:Y:S01]  /*6b80*/  FMUL R124, R124, R14.reuse ;  /* 0x0000000e7c7c7220 */ /* 0x080fe20000400000 */
        /* <DEDUP_REMOVED lines=12> */
[----:B------:R-:W-:Y:S01]  /*6c50*/  FMUL R149, R149, R14 ;  /* 0x0000000e95957220 */ /* 0x000fe20000400000 */
        /* <DEDUP_REMOVED lines=64> */
[----:B------:R-:W-:Y:S01]  /*7060*/  F2FP.BF16.F32.PACK_AB R153, R159, R230 ;  /* 0x000000e69f99723e */ /* 0x000fe200000010ff */
[----:B------:R-:W-:Y:S01]  /*7070*/  ULEA UR6, UR6, UR30, 0xc ;  /* 0x0000001e06067291 */ /* 0x000fe2000f8e603f */
[----:B------:R-:W-:Y:S01]  /*7080*/  F2FP.BF16.F32.PACK_AB R155, R233, R158 ;  /* 0x0000009ee99b723e */ /* 0x000fe200000010ff */
[----:B------:R-:W-:Y:S01]  /*7090*/  UMOV UR7, 0x40000040 ;  /* 0x4000004000077882 */ /* 0x000fe20000000000 */
[----:B------:R-:W-:Y:S01]  /*70a0*/  F2FP.BF16.F32.PACK_AB R152, R236, R237 ;  /* 0x000000edec98723e */ /* 0x000fe200000010ff */
[----:B------:R-:W-:Y:S01]  /*70b0*/  FFMA R240, R167, UR23, -R232 ;  /* 0x00000017a7f07c23 */ /* 0x000fe200080008e8 */
[----:B------:R-:W-:Y:S01]  /*70c0*/  F2FP.BF16.F32.PACK_AB R154, R156, R157 ;  /* 0x0000009d9c9a723e */ /* 0x000fe200000010ff */
[----:B------:R-:W-:Y:S01]  /*70d0*/  FFMA R239, R165, UR23, -R238 ;  /* 0x00000017a5ef7c23 */ /* 0x000fe200080008ee */
[----:B------:R-:W-:Y:S01]  /*70e0*/  UIADD3 UR8, UR6, 0x80, URZ ;  /* 0x0000008006087890 */ /* 0x000fe2000fffe03f */
[--C-:B------:R-:W-:Y:S01]  /*70f0*/  FFMA R190, R190, UR23, -R232.reuse ;  /* 0x00000017bebe7c23 */ /* 0x100fe200080008e8 */
[----:B------:R-:W-:Y:S01]  /*7100*/  WARPGROUP.ARRIVE ;  /* 0x00000000000079c5 */ /* 0x000fe20000000000 */
[----:B------:R-:W-:Y:S01]  /*7110*/  FSETP.GEU.AND P5, PT, R240, -126, PT ;  /* 0xc2fc0000f000780b */ /* 0x000fe20003fae000 */
[----:B------:R-:W-:Y:S01]  /*7120*/  UMOV UR11, 0x40000040 ;  /* 0x40000040000b7882 */ /* 0x000fe20000000000 */
[----:B------:R-:W-:Y:S01]  /*7130*/  FFMA R198, R198, UR23, -R232 ;  /* 0x00000017c6c67c23 */ /* 0x000fe200080008e8 */
[----:B------:R-:W-:Y:S01]  /*7140*/  FFMA R12, R231, R12, R230 ;  /* 0x0000000ce70c7223 */ /* 0x000fe200000000e6 */
[----:B------:R-:W-:Y:S01]  /*7150*/  UMOV UR10, UR8 ;  /* 0x00000008000a7c82 */ /* 0x000fe20008000000 */
[----:B------:R-:W-:Y:S01]  /*7160*/  HGMMA.64x256x16.F32.BF16 R24, R152, gdesc[UR4].tnspB, R24, gsb0 ;  /* 0x43e0000498187df0 */ /* 0x000fe20008001818 */
[----:B------:R-:W-:Y:S01]  /*7170*/  UIADD3 UR8, UR6, 0x100, URZ ;  /* 0x0000010006087890 */ /* 0x000fe2000fffe03f */
[----:B------:R-:W-:Y:S01]  /*7180*/  FFMA R13, R14, R13, R237 ;  /* 0x0000000d0e0d7223 */ /* 0x000fe200000000ed */
[----:B------:R-:W-:Y:S01]  /*7190*/  UMOV UR7, 0x40000040 ;  /* 0x4000004000077882 */ /* 0x000fe20000000000 */
[----:B------:R-:W-:Y:S01]  /*71a0*/  FADD R159, R12, R159 ;  /* 0x0000009f0c9f7221 */ /* 0x000fe20000000000 */
[----:B------:R-:W-:Y:S01]  /*71b0*/  IADD3 R6, R6, 0x1, RZ ;  /* 0x0000000106067810 */ /* 0x000fe20007ffe0ff */
[----:B------:R-:W-:Y:S01]  /*71c0*/  FADD R236, R13, R236 ;  /* 0x000000ec0dec7221 */ /* 0x000fe20000000000 */
[----:B------:R-:W-:Y:S01]  /*71d0*/  IADD3 R15, R15, 0x1, RZ ;  /* 0x000000010f0f7810 */ /* 0x000fe20007ffe0ff */
[----:B------:R-:W-:Y:S01]  /*71e0*/  @!P5 FMUL R240, R240, 0.5 ;  /* 0x3f000000f0f0d820 */ /* 0x000fe20000400000 */
[----:B------:R-:W-:Y:S01]  /*71f0*/  FADD R158, R159, R158 ;  /* 0x0000009e9f9e7221 */ /* 0x000fe20000000000 */
[----:B------:R-:W-:-:S02]  /*7200*/  FADD R157, R236, R157 ;  /* 0x0000009dec9d7221 */ /* 0x000fc40000000000 */
[----:B------:R1:W2:Y:S01]  /*7210*/  MUFU.EX2 R167, R240 ;  /* 0x000000f000a77308 */ /* 0x0002a20000000800 */
[----:B------:R-:W-:Y:S01]  /*7220*/  FADD R233, R158, R233 ;  /* 0x000000e99ee97221 */ /* 0x000fe20000000000 */
[----:B------:R-:W-:Y:S01]  /*7230*/  FADD R156, R157, R156 ;  /* 0x0000009c9d9c7221 */ /* 0x000fe20000000000 */
[----:B-1----:R-:W-:Y:S01]  /*7240*/  FFMA R240, R175, UR23, -R232 ;  /* 0x00000017aff07c23 */ /* 0x002fe200080008e8 */
[----:B--2---:R-:W-:Y:S01]  /*7250*/  @!P5 FMUL R167, R167, R167 ;  /* 0x000000a7a7a7d220 */ /* 0x004fe20000400000 */
[----:B------:R-:W-:-:S13]  /*7260*/  FSETP.GEU.AND P5, PT, R239, -126, PT ;  /* 0xc2fc0000ef00780b */ /* 0x000fda0003fae000 */
[----:B------:R-:W-:Y:S01]  /*7270*/  @!P5 FMUL R239, R239, 0.5 ;  /* 0x3f000000efefd820 */ /* 0x000fe20000400000 */
[----:B------:R-:W-:Y:S02]  /*7280*/  WARPGROUP.DEPBAR.LE gsb0, 0x0 ;  /* 0x00008000000079c5 */ /* 0x000fe40000010000 */
[--C-:B------:R-:W-:Y:S01]  /*7290*/  FFMA R153, R162, UR23, -R232.reuse ;  /* 0x00000017a2997c23 */ /* 0x100fe200080008e8 */
[--C-:B------:R-:W-:Y:S01]  /*72a0*/  FFMA R162, R166, UR23, -R232.reuse ;  /* 0x00000017a6a27c23 */ /* 0x100fe200080008e8 */
[----:B------:R-:W-:Y:S01]  /*72b0*/  FFMA R155, R163, UR23, -R232 ;  /* 0x00000017a39b7c23 */ /* 0x000fe200080008e8 */
[--C-:B------:R-:W-:Y:S01]  /*72c0*/  FFMA R152, R160, UR23, -R238.reuse ;  /* 0x00000017a0987c23 */ /* 0x100fe200080008ee */
[----:B------:R-:W-:Y:S01]  /*72d0*/  FFMA R154, R164, UR23, -R238 ;  /* 0x00000017a49a7c23 */ /* 0x000fe200080008ee */
[----:B------:R-:W-:Y:S01]  /*72e0*/  FSETP.GEU.AND P3, PT, R153, -126, PT ;  /* 0xc2fc00009900780b */ /* 0x000fe20003f6e000 */
[----:B------:R1:W2:Y:S01]  /*72f0*/  MUFU.EX2 R160, R239 ;  /* 0x000000ef00a07308 */ /* 0x0002a20000000800 */
[----:B------:R-:W-:-:S02]  /*7300*/  FSETP.GEU.AND P6, PT, R162, -126, PT ;  /* 0xc2fc0000a200780b */ /* 0x000fc40003fce000 */
[----:B------:R-:W-:Y:S01]  /*7310*/  FSETP.GEU.AND P4, PT, R155, -126, PT ;  /* 0xc2fc00009b00780b */ /* 0x000fe20003f8e000 */
[----:B-1----:R-:W-:-:S08]  /*7320*/  FFMA R239, R173, UR23, -R238 ;  /* 0x00000017adef7c23 */ /* 0x002fd000080008ee */
[----:B------:R-:W-:Y:S02]  /*7330*/  @!P3 FMUL R153, R153, 0.5 ;  /* 0x3f0000009999b820 */ /* 0x000fe40000400000 */
[----:B------:R-:W-:Y:S02]  /*7340*/  @!P6 FMUL R162, R162, 0.5 ;  /* 0x3f000000a2a2e820 */ /* 0x000fe40000400000 */
[----:B------:R-:W-:Y:S01]  /*7350*/  @!P4 FMUL R155, R155, 0.5 ;  /* 0x3f0000009b9bc820 */ /* 0x000fe20000400000 */
[----:B------:R1:W3:Y:S01]  /*7360*/  MUFU.EX2 R166, R153 ;  /* 0x0000009900a67308 */ /* 0x0002e20000000800 */
[----:B--2---:R-:W-:Y:S01]  /*7370*/  @!P5 FMUL R160, R160, R160 ;  /* 0x000000a0a0a0d220 */ /* 0x004fe20000400000 */
[----:B------:R-:W-:-:S06]  /*7380*/  FSETP.GEU.AND P5, PT, R240, -126, PT ;  /* 0xc2fc0000f000780b */ /* 0x000fcc0003fae000 */
[----:B------:R-:W2:Y:S01]  /*7390*/  MUFU.EX2 R163, R155 ;  /* 0x0000009b00a37308 */ /* 0x000ea20000000800 */
[----:B-1----:R-:W-:-:S06]  /*73a0*/  FFMA R153, R161, UR23, -R238 ;  /* 0x00000017a1997c23 */ /* 0x002fcc00080008ee */
[----:B------:R-:W-:Y:S01]  /*73b0*/  @!P5 FMUL R240, R240, 0.5 ;  /* 0x3f000000f0f0d820 */ /* 0x000fe20000400000 */
[----:B------:R-:W1:Y:S01]  /*73c0*/  MUFU.EX2 R162, R162 ;  /* 0x000000a200a27308 */ /* 0x000e620000000800 */
[----:B---3--:R-:W-:Y:S01]  /*73d0*/  @!P3 FMUL R166, R166, R166 ;  /* 0x000000a6a6a6b220 */ /* 0x008fe20000400000 */
[----:B------:R-:W-:-:S06]  /*73e0*/  FSETP.GEU.AND P3, PT, R152, -126, PT ;  /* 0xc2fc00009800780b */ /* 0x000fcc0003f6e000 */
[----:B------:R3:W4:Y:S01]  /*73f0*/  MUFU.EX2 R175, R240 ;  /* 0x000000f000af7308 */ /* 0x0007220000000800 */
[----:B--2---:R-:W-:Y:S01]  /*7400*/  @!P4 FMUL R163, R163, R163 ;  /* 0x000000a3a3a3c220 */ /* 0x004fe20000400000 */
[----:B------:R-:W-:-:S05]  /*7410*/  FSETP.GEU.AND P4, PT, R153, -126, PT ;  /* 0xc2fc00009900780b */ /* 0x000fca0003f8e000 */
[----:B------:R-:W-:Y:S01]  /*7420*/  @!P3 FMUL R152, R152, 0.5 ;  /* 0x3f0000009898b820 */ /* 0x000fe20000400000 */
[----:B-1----:R-:W-:Y:S01]  /*7430*/  @!P6 FMUL R162, R162, R162 ;  /* 0x000000a2a2a2e220 */ /* 0x002fe20000400000 */
[----:B------:R-:W-:Y:S02]  /*7440*/  FSETP.GEU.AND P6, PT, R154, -126, PT ;  /* 0xc2fc00009a00780b */ /* 0x000fe40003fce000 */
[----:B------:R-:W1:Y:S01]  /*7450*/  MUFU.EX2 R165, R152 ;  /* 0x0000009800a57308 */ /* 0x000e620000000800 */
[----:B---3--:R-:W-:Y:S01]  /*7460*/  FFMA R240, R183, UR23, -R232 ;  /* 0x00000017b7f07c23 */ /* 0x008fe200080008e8 */
[----:B------:R-:W-:Y:S02]  /*7470*/  F2FP.BF16.F32.PACK_AB R155, R167, R162 ;  /* 0x000000a2a79b723e */ /* 0x000fe400000010ff */
[----:B------:R-:W-:Y:S01]  /*7480*/  @!P4 FMUL R153, R153, 0.5 ;  /* 0x3f0000009999c820 */ /* 0x000fe20000400000 */
[----:B----4-:R-:W-:Y:S01]  /*7490*/  @!P5 FMUL R175, R175, R175 ;  /* 0x000000afafafd220 */ /* 0x010fe20000400000 */
[----:B------:R-:W-:-:S02]  /*74a0*/  FSETP.GEU.AND P5, PT, R239, -126, PT ;  /* 0xc2fc0000ef00780b */ /* 0x000fc40003fae000 */
[----:B------:R2:W3:Y:S03]  /*74b0*/  MUFU.EX2 R164, R153 ;  /* 0x0000009900a47308 */ /* 0x0004e60000000800 */
[----:B------:R-:W-:-:S05]  /*74c0*/  @!P6 FMUL R154, R154, 0.5 ;  /* 0x3f0000009a9ae820 */ /* 0x000fca0000400000 */
[----:B------:R-:W4:Y:S01]  /*74d0*/  MUFU.EX2 R161, R154 ;  /* 0x0000009a00a17308 */ /* 0x000f220000000800 */
[----:B-1----:R-:W-:Y:S01]  /*74e0*/  @!P3 FMUL R165, R165, R165 ;  /* 0x000000a5a5a5b220 */ /* 0x002fe20000400000 */
[----:B--2---:R-:W-:Y:S01]  /*74f0*/  F2FP.BF16.F32.PACK_AB R153, R163, R166 ;  /* 0x000000a6a399723e */ /* 0x004fe200000010ff */
[----:B------:R-:W-:Y:S01]  /*7500*/  FADD R166, R233, R166 ;  /* 0x000000a6e9a67221 */ /* 0x000fe20000000000 */
[----:B------:R-:W-:-:S03]  /*7510*/  @!P5 FMUL R239, R239, 0.5 ;  /* 0x3f000000efefd820 */ /* 0x000fc60000400000 */
[----:B------:R-:W-:Y:S01]  /*7520*/  FADD R163, R166, R163 ;  /* 0x000000a3a6a37221 */ /* 0x000fe20000000000 */
[----:B---3--:R-:W-:-:S03]  /*7530*/  @!P4 FMUL R164, R164, R164 ;  /* 0x000000a4a4a4c220 */ /* 0x008fc60000400000 */
[----:B------:R-:W-:Y:S02]  /*7540*/  FADD R162, R163, R162 ;  /* 0x000000a2a3a27221 */ /* 0x000fe40000000000 */
[----:B------:R-:W-:Y:S01]  /*7550*/  F2FP.BF16.F32.PACK_AB R152, R164, R165 ;  /* 0x000000a5a498723e */ /* 0x000fe200000010ff */
[----:B------:R-:W-:Y:S01]  /*7560*/  FADD R165, R156, R165 ;  /* 0x000000a59ca57221 */ /* 0x000fe20000000000 */
[----:B------:R-:W-:Y:S01]  /*7570*/  FADD R167, R162, R167 ;  /* 0x000000a7a2a77221 */ /* 0x000fe20000000000 */
[----:B----4-:R-:W-:Y:S02]  /*7580*/  @!P6 FMUL R161, R161, R161 ;  /* 0x000000a1a1a1e220 */ /* 0x010fe40000400000 */
[----:B------:R-:W-:-:S03]  /*7590*/  FADD R164, R165, R164 ;  /* 0x000000a4a5a47221 */ /* 0x000fc60000000000 */
[----:B------:R-:W-:Y:S01]  /*75a0*/  F2FP.BF16.F32.PACK_AB R154, R160, R161 ;  /* 0x000000a1a09a723e */ /* 0x000fe200000010ff */
[----:B------:R-:W-:-:S03]  /*75b0*/  FADD R161, R164, R161 ;  /* 0x000000a1a4a17221 */ /* 0x000fc60000000000 */
[----:B------:R-:W-:Y:S01]  /*75c0*/  WARPGROUP.ARRIVE ;  /* 0x00000000000079c5 */ /* 0x000fe20000000000 */
[----:B------:R-:W-:-:S05]  /*75d0*/  FADD R160, R161, R160 ;  /* 0x000000a0a1a07221 */ /* 0x000fca0000000000 */
[----:B------:R-:W-:Y:S01]  /*75e0*/  HGMMA.64x256x16.F32.BF16 R24, R152, gdesc[UR8].tnspB, R24, gsb0 ;  /* 0x43e0000898187df0 */ /* 0x000fe20008001818 */
[----:B------:R-:W-:Y:S01]  /*75f0*/  UMOV UR10, UR8 ;  /* 0x00000008000a7c82 */ /* 0x000fe20008000000 */
[----:B------:R-:W-:Y:S01]  /*7600*/  UMOV UR11, 0x40000040 ;  /* 0x40000040000b7882 */ /* 0x000fe20000000000 */
[----:B------:R-:W-:Y:S01]  /*7610*/  UIADD3 UR8, UR6, 0x180, URZ ;  /* 0x0000018006087890 */ /* 0x000fe2000fffe03f */
        /* <DEDUP_REMOVED lines=101> */
[----:B------:R1:W2:Y:S01]  /*7c70*/  MUFU.EX2 R189, R239 ;  /* 0x000000ef00bd7308 */ /* 0x0002a20000000800 */
[----:B---3--:R-:W-:Y:S02]  /*7c80*/  @!P4 FMUL R180, R180, R180 ;  /* 0x000000b4b4b4c220 */ /* 0x008fe40000400000 */
[----:B------:R-:W-:-:S03]  /*7c90*/  FADD R178, R179, R178 ;  /* 0x000000b2b3b27221 */ /* 0x000fc60000000000 */
[----:B------:R-:W-:Y:S01]  /*7ca0*/  F2FP.BF16.F32.PACK_AB R152, R180, R181 ;  /* 0x000000b5b498723e */ /* 0x000fe200000010ff */
[----:B------:R-:W-:Y:S01]  /*7cb0*/  FADD R181, R168, R181 ;  /* 0x000000b5a8b57221 */ /* 0x000fe20000000000 */
[----:B------:R-:W-:Y:S01]  /*7cc0*/  FADD R183, R178, R183 ;  /* 0x000000b7b2b77221 */ /* 0x000fe20000000000 */
[----:B----4-:R-:W-:Y:S01]  /*7cd0*/  @!P6 FMUL R177, R177, R177 ;  /* 0x000000b1b1b1e220 */ /* 0x010fe20000400000 */
[----:B------:R-:W-:Y:S01]  /*7ce0*/  FSETP.GEU.AND P6, PT, R190, -126, PT ;  /* 0xc2fc0000be00780b */ /* 0x000fe20003fce000 */
[----:B-1----:R-:W-:Y:S01]  /*7cf0*/  FFMA R239, R197, UR23, -R238 ;  /* 0x00000017c5ef7c23 */ /* 0x002fe200080008ee */
[----:B------:R-:W-:Y:S02]  /*7d00*/  FADD R180, R181, R180 ;  /* 0x000000b4b5b47221 */ /* 0x000fe40000000000 */
[----:B------:R-:W-:Y:S02]  /*7d10*/  F2FP.BF16.F32.PACK_AB R154, R176, R177 ;  /* 0x000000b1b09a723e */ /* 0x000fe400000010ff */
[----:B------:R-:W-:Y:S01]  /*7d20*/  FADD R177, R180, R177 ;  /* 0x000000b1b4b17221 */ /* 0x000fe20000000000 */
[----:B--2---:R-:W-:Y:S01]  /*7d30*/  @!P5 FMUL R189, R189, R189 ;  /* 0x000000bdbdbdd220 */ /* 0x004fe20000400000 */
[----:B------:R-:W-:Y:S01]  /*7d40*/  WARPGROUP.ARRIVE ;  /* 0x00000000000079c5 */ /* 0x000fe20000000000 */
[----:B------:R-:W-:Y:S01]  /*7d50*/  FSETP.GEU.AND P5, PT, R240, -126, PT ;  /* 0xc2fc0000f000780b */ /* 0x000fe20003fae000 */
[----:B------:R-:W-:-:S03]  /*7d60*/  FADD R177, R177, R176 ;  /* 0x000000b0b1b17221 */ /* 0x000fc60000000000 */
[----:B------:R-:W-:Y:S01]  /*7d70*/  @!P6 FMUL R190, R190, 0.5 ;  /* 0x3f000000bebee820 */ /* 0x000fe20000400000 */
[----:B------:R-:W-:Y:S01]  /*7d80*/  HGMMA.64x256x16.F32.BF16 R24, R152, gdesc[UR8].tnspB, R24, gsb0 ;  /* 0x43e0000898187df0 */ /* 0x000fe20008001818 */
[----:B------:R-:W-:Y:S01]  /*7d90*/  UMOV UR10, UR8 ;  /* 0x00000008000a7c82 */ /* 0x000fe20008000000 */
[----:B------:R-:W-:Y:S01]  /*7da0*/  UMOV UR11, 0x40000040 ;  /* 0x40000040000b7882 */ /* 0x000fe20000000000 */
[----:B------:R-:W-:Y:S02]  /*7db0*/  UIADD3 UR8, UR6, 0x280, URZ ;  /* 0x0000028006087890 */ /* 0x000fe4000fffe03f */
[----:B------:R-:W1:Y:S03]  /*7dc0*/  MUFU.EX2 R190, R190 ;  /* 0x000000be00be7308 */ /* 0x000e660000000800 */
[----:B------:R-:W-:-:S05]  /*7dd0*/  @!P5 FMUL R240, R240, 0.5 ;  /* 0x3f000000f0f0d820 */ /* 0x000fca0000400000 */
[----:B------:R2:W3:Y:S01]  /*7de0*/  MUFU.EX2 R199, R240 ;  /* 0x000000f000c77308 */ /* 0x0004e20000000800 */
[----:B-1----:R-:W-:Y:S01]  /*7df0*/  @!P6 FMUL R190, R190, R190 ;  /* 0x000000bebebee220 */ /* 0x002fe20000400000 */
[----:B--2---:R-:W-:Y:S01]  /*7e00*/  FFMA R240, R207, UR23, -R232 ;  /* 0x00000017cff07c23 */ /* 0x004fe200080008e8 */
[----:B---3--:R-:W-:Y:S01]  /*7e10*/  @!P5 FMUL R199, R199, R199 ;  /* 0x000000c7c7c7d220 */ /* 0x008fe20000400000 */
[----:B------:R-:W-:-:S13]  /*7e20*/  FSETP.GEU.AND P5, PT, R239, -126, PT ;  /* 0xc2fc0000ef00780b */ /* 0x000fda0003fae000 */
[----:B------:R-:W-:-:S04]  /*7e30*/  @!P5 FMUL R239, R239, 0.5 ;  /* 0x3f000000efefd820 */ /* 0x000fc80000400000 */
[----:B------:R1:W2:Y:S02]  /*7e40*/  MUFU.EX2 R197, R239 ;  /* 0x000000ef00c57308 */ /* 0x0002a40000000800 */
[----:B-1----:R-:W-:Y:S01]  /*7e50*/  FFMA R239, R205, UR23, -R238 ;  /* 0x00000017cdef7c23 */ /* 0x002fe200080008ee */
[----:B--2---:R-:W-:Y:S01]  /*7e60*/  @!P5 FMUL R197, R197, R197 ;  /* 0x000000c5c5c5d220 */ /* 0x004fe20000400000 */
[----:B------:R-:W-:-:S13]  /*7e70*/  FSETP.GEU.AND P5, PT, R240, -126, PT ;  /* 0xc2fc0000f000780b */ /* 0x000fda0003fae000 */
[----:B------:R-:W-:Y:S01]  /*7e80*/  @!P5 FMUL R240, R240, 0.5 ;  /* 0x3f000000f0f0d820 */ /* 0x000fe20000400000 */
[----:B------:R-:W-:Y:S02]  /*7e90*/  WARPGROUP.DEPBAR.LE gsb0, 0x0 ;  /* 0x00008000000079c5 */ /* 0x000fe40000010000 */
[--C-:B------:R-:W-:Y:S01]  /*7ea0*/  FFMA R153, R186, UR23, -R232.reuse ;  /* 0x00000017ba997c23 */ /* 0x100fe200080008e8 */
[----:B------:R-:W-:Y:S01]  /*7eb0*/  FFMA R155, R187, UR23, -R232 ;  /* 0x00000017bb9b7c23 */ /* 0x000fe200080008e8 */
[--C-:B------:R-:W-:Y:S01]  /*7ec0*/  FFMA R152, R184, UR23, -R238.reuse ;  /* 0x00000017b8987c23 */ /* 0x100fe200080008ee */
[----:B------:R-:W-:Y:S02]  /*7ed0*/  FFMA R154, R188, UR23, -R238 ;  /* 0x00000017bc9a7c23 */ /* 0x000fe400080008ee */
[----:B------:R-:W-:Y:S02]  /*7ee0*/  FSETP.GEU.AND P3, PT, R153, -126, PT ;  /* 0xc2fc00009900780b */ /* 0x000fe40003f6e000 */
[----:B------:R-:W-:-:S02]  /*7ef0*/  FSETP.GEU.AND P4, PT, R155, -126, PT ;  /* 0xc2fc00009b00780b */ /* 0x000fc40003f8e000 */
[----:B------:R-:W-:-:S09]  /*7f00*/  FSETP.GEU.AND P6, PT, R154, -126, PT ;  /* 0xc2fc00009a00780b */ /* 0x000fd20003fce000 */
[----:B------:R-:W-:Y:S02]  /*7f10*/  @!P3 FMUL R153, R153, 0.5 ;  /* 0x3f0000009999b820 */ /* 0x000fe40000400000 */
[----:B------:R-:W-:Y:S02]  /*7f20*/  @!P4 FMUL R155, R155, 0.5 ;  /* 0x3f0000009b9bc820 */ /* 0x000fe40000400000 */
[----:B------:R1:W2:Y:S01]  /*7f30*/  MUFU.EX2 R186, R153 ;  /* 0x0000009900ba7308 */ /* 0x0002a20000000800 */
[----:B------:R-:W-:-:S07]  /*7f40*/  @!P6 FMUL R154, R154, 0.5 ;  /* 0x3f0000009a9ae820 */ /* 0x000fce0000400000 */
[----:B------:R3:W4:Y:S01]  /*7f50*/  MUFU.EX2 R187, R155 ;  /* 0x0000009b00bb7308 */ /* 0x0007220000000800 */
[----:B-1----:R-:W-:-:S07]  /*7f60*/  FFMA R153, R185, UR23, -R238 ;  /* 0x00000017b9997c23 */ /* 0x002fce00080008ee */
[----:B------:R-:W1:Y:S01]  /*7f70*/  MUFU.EX2 R188, R154 ;  /* 0x0000009a00bc7308 */ /* 0x000e620000000800 */
[----:B--2---:R-:W-:Y:S01]  /*7f80*/  @!P3 FMUL R186, R186, R186 ;  /* 0x000000bababab220 */ /* 0x004fe20000400000 */
[----:B------:R-:W-:Y:S02]  /*7f90*/  FSETP.GEU.AND P3, PT, R152, -126, PT ;  /* 0xc2fc00009800780b */ /* 0x000fe40003f6e000 */
[----:B---3--:R-:W-:Y:S01]  /*7fa0*/  F2FP.BF16.F32.PACK_AB R155, R191, R190 ;  /* 0x000000bebf9b723e */ /* 0x008fe200000010ff */
[----:B----4-:R-:W-:Y:S01]  /*7fb0*/  @!P4 FMUL R187, R187, R187 ;  /* 0x000000bbbbbbc220 */ /* 0x010fe20000400000 */
[----:B------:R-:W-:-:S09]  /*7fc0*/  FSETP.GEU.AND P4, PT, R153, -126, PT ;  /* 0xc2fc00009900780b */ /* 0x000fd20003f8e000 */
[----:B------:R-:W-:Y:S01]  /*7fd0*/  @!P3 FMUL R152, R152, 0.5 ;  /* 0x3f0000009898b820 */ /* 0x000fe20000400000 */
[----:B-1----:R-:W-:Y:S01]  /*7fe0*/  @!P6 FMUL R188, R188, R188 ;  /* 0x000000bcbcbce220 */ /* 0x002fe20000400000 */
[----:B------:R-:W-:Y:S02]  /*7ff0*/  FSETP.GEU.AND P6, PT, R198, -126, PT ;  /* 0xc2fc0000c600780b */ /* 0x000fe40003fce000 */
[----:B------:R-:W1:Y:S02]  /*8000*/  MUFU.EX2 R184, R152 ;  /* 0x0000009800b87308 */ /* 0x000e640000000800 */
[----:B------:R-:W-:Y:S01]  /*8010*/  F2FP.BF16.F32.PACK_AB R154, R189, R188 ;  /* 0x000000bcbd9a723e */ /* 0x000fe200000010ff */
[----:B------:R-:W-:-:S05]  /*8020*/  @!P4 FMUL R153, R153, 0.5 ;  /* 0x3f0000009999c820 */ /* 0x000fca0000400000 */
[----:B------:R2:W3:Y:S03]  /*8030*/  MUFU.EX2 R185, R153 ;  /* 0x0000009900b97308 */ /* 0x0004e60000000800 */
[----:B------:R-:W-:Y:S01]  /*8040*/  @!P6 FMUL R198, R198, 0.5 ;  /* 0x3f000000c6c6e820 */ /* 0x000fe20000400000 */
[----:B-1----:R-:W-:Y:S01]  /*8050*/  @!P3 FMUL R184, R184, R184 ;  /* 0x000000b8b8b8b220 */ /* 0x002fe20000400000 */
[----:B--2---:R-:W-:-:S04]  /*8060*/  F2FP.BF16.F32.PACK_AB R153, R187, R186 ;  /* 0x000000babb99723e */ /* 0x004fc800000010ff */
[----:B------:R-:W1:Y:S01]  /*8070*/  MUFU.EX2 R198, R198 ;  /* 0x000000c600c67308 */ /* 0x000e620000000800 */
[----:B------:R-:W-:-:S04]  /*8080*/  FADD R186, R183, R186 ;  /* 0x000000bab7ba7221 */ /* 0x000fc80000000000 */
[----:B------:R-:W-:Y:S01]  /*8090*/  FADD R187, R186, R187 ;  /* 0x000000bbbabb7221 */ /* 0x000fe20000000000 */
[----:B---3--:R-:W-:-:S03]  /*80a0*/  @!P4 FMUL R185, R185, R185 ;  /* 0x000000b9b9b9c220 */ /* 0x008fc60000400000 */
[----:B------:R-:W-:Y:S02]  /*80b0*/  FADD R190, R187, R190 ;  /* 0x000000bebbbe7221 */ /* 0x000fe40000000000 */
[----:B------:R-:W-:Y:S01]  /*80c0*/  F2FP.BF16.F32.PACK_AB R152, R185, R184 ;  /* 0x000000b8b998723e */ /* 0x000fe200000010ff */
[----:B------:R-:W-:Y:S01]  /*80d0*/  FADD R184, R177, R184 ;  /* 0x000000b8b1b87221 */ /* 0x000fe20000000000 */
[----:B------:R-:W-:Y:S02]  /*80e0*/  FADD R191, R190, R191 ;  /* 0x000000bfbebf7221 */ /* 0x000fe40000000000 */
[----:B------:R-:W-:Y:S01]  /*80f0*/  WARPGROUP.ARRIVE ;  /* 0x00000000000079c5 */ /* 0x000fe20000000000 */
[----:B------:R-:W-:Y:S01]  /*8100*/  FADD R185, R184, R185 ;  /* 0x000000b9b8b97221 */ /* 0x000fe20000000000 */
[----:B-1----:R-:W-:-:S03]  /*8110*/  @!P6 FMUL R198, R198, R198 ;  /* 0x000000c6c6c6e220 */ /* 0x002fc60000400000 */
[----:B------:R-:W-:Y:S01]  /*8120*/  FADD R188, R185, R188 ;  /* 0x000000bcb9bc7221 */ /* 0x000fe20000000000 */
[----:B------:R-:W-:Y:S01]  /*8130*/  HGMMA.64x256x16.F32.BF16 R24, R152, gdesc[UR8].tnspB, R24, gsb0 ;  /* 0x43e0000898187df0 */ /* 0x000fe20008001818 */
[----:B------:R-:W-:Y:S01]  /*8140*/  UMOV UR10, UR8 ;  /* 0x00000008000a7c82 */ /* 0x000fe20008000000 */
[----:B------:R-:W-:Y:S01]  /*8150*/  UMOV UR11, 0x40000040 ;  /* 0x40000040000b7882 */ /* 0x000fe20000000000 */
[----:B------:R-:W-:Y:S01]  /*8160*/  UIADD3 UR8, UR6, 0x300, URZ ;  /* 0x0000030006087890 */ /* 0x000fe2000fffe03f */
[----:B------:R-:W-:Y:S01]  /*8170*/  FADD R189, R188, R189 ;  /* 0x000000bdbcbd7221 */ /* 0x000fe20000000000 */
[----:B------:R-:W-:Y:S01]  /*8180*/  UIADD3 UR6, UR6, 0x380, URZ ;  /* 0x0000038006067890 */ /* 0x000fe2000fffe03f */
[----:B------:R-:W-:Y:S02]  /*8190*/  WARPGROUP.DEPBAR.LE gsb0, 0x0 ;  /* 0x00008000000079c5 */ /* 0x000fe40000010000 */
[--C-:B------:R-:W-:Y:S01]  /*81a0*/  FFMA R153, R194, UR23, -R232.reuse ;  /* 0x00000017c2997c23 */ /* 0x100fe200080008e8 */
[----:B------:R-:W-:Y:S01]  /*81b0*/  FFMA R155, R195, UR23, -R232 ;  /* 0x00000017c39b7c23 */ /* 0x000fe200080008e8 */
[--C-:B------:R-:W-:Y:S01]  /*81c0*/  FFMA R152, R192, UR23, -R238.reuse ;  /* 0x00000017c0987c23 */ /* 0x100fe200080008ee */
[----:B------:R-:W-:-:S02]  /*81d0*/  FFMA R154, R196, UR23, -R238 ;  /* 0x00000017c49a7c23 */ /* 0x000fc400080008ee */
[----:B------:R-:W-:Y:S02]  /*81e0*/  FSETP.GEU.AND P3, PT, R153, -126, PT ;  /* 0xc2fc00009900780b */ /* 0x000fe40003f6e000 */
[----:B------:R-:W-:Y:S02]  /*81f0*/  FSETP.GEU.AND P4, PT, R155, -126, PT ;  /* 0xc2fc00009b00780b */ /* 0x000fe40003f8e000 */
        /* <DEDUP_REMOVED lines=14> */
[----:B-1----:R-:W-:-:S03]  /*82e0*/  @!P6 FMUL R196, R196, R196 ;  /* 0x000000c4c4c4e220 */ /* 0x002fc60000400000 */
[----:B------:R-:W1:Y:S02]  /*82f0*/  MUFU.EX2 R192, R152 ;  /* 0x0000009800c07308 */ /* 0x000e640000000800 */
[----:B------:R-:W-:Y:S01]  /*8300*/  F2FP.BF16.F32.PACK_AB R154, R197, R196 ;  /* 0x000000c4c59a723e */ /* 0x000fe200000010ff */
[----:B------:R-:W-:-:S05]  /*8310*/  @!P4 FMUL R153, R153, 0.5 ;  /* 0x3f0000009999c820 */ /* 0x000fca0000400000 */
[----:B------:R2:W3:Y:S01]  /*8320*/  MUFU.EX2 R193, R153 ;  /* 0x0000009900c17308 */ /* 0x0004e20000000800 */
[----:B-1----:R-:W-:Y:S01]  /*8330*/  @!P3 FMUL R192, R192, R192 ;  /* 0x000000c0c0c0b220 */ /* 0x002fe20000400000 */
[----:B--2---:R-:W-:Y:S01]  /*8340*/  F2FP.BF16.F32.PACK_AB R153, R195, R194 ;  /* 0x000000c2c399723e */ /* 0x004fe200000010ff */
        /* <DEDUP_REMOVED lines=8> */
[----:B------:R-:W-:-:S04]  /*83d0*/  FADD R193, R192, R193 ;  /* 0x000000c1c0c17221 */ /* 0x000fc80000000000 */
[----:B------:R-:W-:Y:S01]  /*83e0*/  FADD R196, R193, R196 ;  /* 0x000000c4c1c47221 */ /* 0x000fe20000000000 */
[----:B------:R-:W-:Y:S01]  /*83f0*/  HGMMA.64x256x16.F32.BF16 R24, R152, gdesc[UR8].tnspB, R24, gsb0 ;  /* 0x43e0000898187df0 */ /* 0x000fe20008001818 */
[----:B------:R-:W-:Y:S01]  /*8400*/  UMOV UR10, UR8 ;  /* 0x00000008000a7c82 */ /* 0x000fe20008000000 */
[----:B------:R-:W-:Y:S01]  /*8410*/  UMOV UR11, 0x40000040 ;  /* 0x40000040000b7882 */ /* 0x000fe20000000000 */
[----:B------:R-:W-:Y:S01]  /*8420*/  FADD R197, R196, R197 ;  /* 0x000000c5c4c57221 */ /* 0x000fe20000000000 */
[----:B------:R-:W-:Y:S02]  /*8430*/  WARPGROUP.DEPBAR.LE gsb0, 0x0 ;  /* 0x00008000000079c5 */ /* 0x000fe40000010000 */
[--C-:B------:R-:W-:Y:S01]  /*8440*/  FFMA R155, R203, UR23, -R232.reuse ;  /* 0x00000017cb9b7c23 */ /* 0x100fe200080008e8 */
[--C-:B------:R-:W-:Y:S01]  /*8450*/  FFMA R203, R206, UR23, -R232.reuse ;  /* 0x00000017cecb7c23 */ /* 0x100fe200080008e8 */
[----:B------:R-:W-:Y:S01]  /*8460*/  FFMA R153, R202, UR23, -R232 ;  /* 0x00000017ca997c23 */ /* 0x000fe200080008e8 */
[--C-:B------:R-:W-:Y:S01]  /*8470*/  FFMA R152, R200, UR23, -R238.reuse ;  /* 0x00000017c8987c23 */ /* 0x100fe200080008ee */
[----:B------:R-:W-:Y:S01]  /*8480*/  FFMA R154, R204, UR23, -R238 ;  /* 0x00000017cc9a7c23 */ /* 0x000fe200080008ee */
[----:B------:R-:W-:Y:S01]  /*8490*/  FSETP.GEU.AND P4, PT, R155, -126, PT ;  /* 0xc2fc00009b00780b */ /* 0x000fe20003f8e000 */
[----:B------:R-:W1:Y:S01]  /*84a0*/  MUFU.EX2 R200, R240 ;  /* 0x000000f000c87308 */ /* 0x000e620000000800 */
[----:B------:R-:W-:-:S02]  /*84b0*/  FSETP.GEU.AND P6, PT, R203, -126, PT ;  /* 0xc2fc0000cb00780b */ /* 0x000fc40003fce000 */
[----:B------:R-:W-:-:S09]  /*84c0*/  FSETP.GEU.AND P3, PT, R153, -126, PT ;  /* 0xc2fc00009900780b */ /* 0x000fd20003f6e000 */
[----:B------:R-:W-:Y:S02]  /*84d0*/  @!P4 FMUL R155, R155, 0.5 ;  /* 0x3f0000009b9bc820 */ /* 0x000fe40000400000 */
[----:B------:R-:W-:Y:S02]  /*84e0*/  @!P6 FMUL R203, R203, 0.5 ;  /* 0x3f000000cbcbe820 */ /* 0x000fe40000400000 */
[----:B------:R-:W-:Y:S01]  /*84f0*/  @!P3 FMUL R153, R153, 0.5 ;  /* 0x3f0000009999b820 */ /* 0x000fe20000400000 */
[----:B------:R-:W2:Y:S01]  /*8500*/  MUFU.EX2 R207, R155 ;  /* 0x0000009b00cf7308 */ /* 0x000ea20000000800 */
[----:B-1----:R-:W-:Y:S01]  /*8510*/  @!P5 FMUL R200, R200, R200 ;  /* 0x000000c8c8c8d220 */ /* 0x002fe20000400000 */
[----:B------:R-:W-:-:S06]  /*8520*/  FSETP.GEU.AND P5, PT, R239, -126, PT ;  /* 0xc2fc0000ef00780b */ /* 0x000fcc0003fae000 */
[----:B------:R1:W3:Y:S07]  /*8530*/  MUFU.EX2 R202, R153 ;  /* 0x0000009900ca7308 */ /* 0x0002ee0000000800 */
[----:B------:R-:W-:Y:S01]  /*8540*/  @!P5 FMUL R239, R239, 0.5 ;  /* 0x3f000000efefd820 */ /* 0x000fe20000400000 */
[----:B------:R-:W4:Y:S01]  /*8550*/  MUFU.EX2 R203, R203 ;  /* 0x000000cb00cb7308 */ /* 0x000f220000000800 */
[----:B-1----:R-:W-:Y:S01]  /*8560*/  FFMA R153, R201, UR23, -R238 ;  /* 0x00000017c9997c23 */ /* 0x002fe200080008ee */
[----:B--2---:R-:W-:-:S04]  /*8570*/  @!P4 FMUL R207, R207, R207 ;  /* 0x000000cfcfcfc220 */ /* 0x004fc80000400000 */
[----:B------:R-:W-:Y:S02]  /*8580*/  FSETP.GEU.AND P4, PT, R153, -126, PT ;  /* 0xc2fc00009900780b */ /* 0x000fe40003f8e000 */
[----:B------:R-:W1:Y:S01]  /*8590*/  MUFU.EX2 R201, R239 ;  /* 0x000000ef00c97308 */ /* 0x000e620000000800 */
[----:B---3--:R-:W-:Y:S01]  /*85a0*/  @!P3 FMUL R202, R202, R202 ;  /* 0x000000cacacab220 */ /* 0x008fe20000400000 */
[----:B------:R-:W-:Y:S01]  /*85b0*/  FSETP.GEU.AND P3, PT, R152, -126, PT ;  /* 0xc2fc00009800780b */ /* 0x000fe20003f6e000 */
[----:B----4-:R-:W-:Y:S01]  /*85c0*/  @!P6 FMUL R203, R203, R203 ;  /* 0x000000cbcbcbe220 */ /* 0x010fe20000400000 */
[----:B------:R-:W-:-:S07]  /*85d0*/  FSETP.GEU.AND P6, PT, R154, -126, PT ;  /* 0xc2fc00009a00780b */ /* 0x000fce0003fce000 */
[----:B------:R-:W-:Y:S01]  /*85e0*/  @!P4 FMUL R153, R153, 0.5 ;  /* 0x3f0000009999c820 */ /* 0x000fe20000400000 */
[----:B------:R-:W-:-:S03]  /*85f0*/  F2FP.BF16.F32.PACK_AB R155, R200, R203 ;  /* 0x000000cbc89b723e */ /* 0x000fc600000010ff */
[----:B------:R-:W-:Y:S01]  /*8600*/  @!P3 FMUL R152, R152, 0.5 ;  /* 0x3f0000009898b820 */ /* 0x000fe20000400000 */
[----:B------:R2:W3:Y:S01]  /*8610*/  MUFU.EX2 R205, R153 ;  /* 0x0000009900cd7308 */ /* 0x0004e20000000800 */
[----:B-1----:R-:W-:Y:S01]  /*8620*/  @!P5 FMUL R201, R201, R201 ;  /* 0x000000c9c9c9d220 */ /* 0x002fe20000400000 */
[----:B------:R-:W-:-:S06]  /*8630*/  @!P6 FMUL R154, R154, 0.5 ;  /* 0x3f0000009a9ae820 */ /* 0x000fcc0000400000 */
[----:B------:R-:W1:Y:S01]  /*8640*/  MUFU.EX2 R206, R152 ;  /* 0x0000009800ce7308 */ /* 0x000e620000000800 */
[----:B--2---:R-:W-:Y:S01]  /*8650*/  F2FP.BF16.F32.PACK_AB R153, R207, R202 ;  /* 0x000000cacf99723e */ /* 0x004fe200000010ff */
[----:B------:R-:W-:-:S04]  /*8660*/  FADD R202, R199, R202 ;  /* 0x000000cac7ca7221 */ /* 0x000fc80000000000 */
[----:B------:R-:W-:Y:S02]  /*8670*/  FADD R202, R202, R207 ;  /* 0x000000cfcaca7221 */ /* 0x000fe40000000000 */
[----:B------:R-:W2:Y:S01]  /*8680*/  MUFU.EX2 R204, R154 ;  /* 0x0000009a00cc7308 */ /* 0x000ea20000000800 */
[----:B---3--:R-:W-:Y:S01]  /*8690*/  @!P4 FMUL R205, R205, R205 ;  /* 0x000000cdcdcdc220 */ /* 0x008fe20000400000 */
[----:B------:R-:W-:-:S04]  /*86a0*/  FADD R203, R202, R203 ;  /* 0x000000cbcacb7221 */ /* 0x000fc80000000000 */
[----:B------:R-:W-:Y:S01]  /*86b0*/  FADD R200, R203, R200 ;  /* 0x000000c8cbc87221 */ /* 0x000fe20000000000 */
[----:B-1----:R-:W-:-:S05]  /*86c0*/  @!P3 FMUL R206, R206, R206 ;  /* 0x000000cececeb220 */ /* 0x002fca0000400000 */
[----:B------:R-:W-:Y:S01]  /*86d0*/  F2FP.BF16.F32.PACK_AB R152, R205, R206 ;  /* 0x000000cecd98723e */ /* 0x000fe200000010ff */
[----:B------:R-:W-:Y:S01]  /*86e0*/  FADD R206, R197, R206 ;  /* 0x000000cec5ce7221 */ /* 0x000fe20000000000 */
[----:B--2---:R-:W-:-:S03]  /*86f0*/  @!P6 FMUL R204, R204, R204 ;  /* 0x000000cccccce220 */ /* 0x004fc60000400000 */
[----:B------:R-:W-:Y:S02]  /*8700*/  FADD R205, R206, R205 ;  /* 0x000000cdcecd7221 */ /* 0x000fe40000000000 */
[----:B------:R-:W-:Y:S02]  /*8710*/  F2FP.BF16.F32.PACK_AB R154, R201, R204 ;  /* 0x000000ccc99a723e */ /* 0x000fe400000010ff */
[----:B------:R-:W-:Y:S02]  /*8720*/  FADD R204, R205, R204 ;  /* 0x000000cccdcc7221 */ /* 0x000fe40000000000 */
[----:B------:R-:W-:Y:S02]  /*8730*/  WARPGROUP.ARRIVE ;  /* 0x00000000000079c5 */ /* 0x000fe40000000000 */
[----:B------:R-:W-:-:S04]  /*8740*/  FADD R201, R204, R201 ;  /* 0x000000c9ccc97221 */ /* 0x000fc80000000000 */
[----:B------:R-:W-:Y:S03]  /*8750*/  HGMMA.64x256x16.F32.BF16 R24, R152, gdesc[UR8].tnspB, R24, gsb0 ;  /* 0x43e0000898187df0 */ /* 0x000fe60008001818 */
[----:B------:R-:W-:Y:S02]  /*8760*/  WARPGROUP.DEPBAR.LE gsb0, 0x0 ;  /* 0x00008000000079c5 */ /* 0x000fe40000010000 */
[--C-:B------:R-:W-:Y:S01]  /*8770*/  FFMA R155, R211, UR23, -R232.reuse ;  /* 0x00000017d39b7c23 */ /* 0x100fe200080008e8 */
[--C-:B------:R-:W-:Y:S01]  /*8780*/  FFMA R211, R214, UR23, -R232.reuse ;  /* 0x00000017d6d37c23 */ /* 0x100fe200080008e8 */
[--C-:B------:R-:W-:Y:S01]  /*8790*/  FFMA R153, R210, UR23, -R232.reuse ;  /* 0x00000017d2997c23 */ /* 0x100fe200080008e8 */
[----:B------:R-:W-:Y:S01]  /*87a0*/  FFMA R232, R215, UR23, -R232 ;  /* 0x00000017d7e87c23 */ /* 0x000fe200080008e8 */
[--C-:B------:R-:W-:Y:S01]  /*87b0*/  FFMA R152, R208, UR23, -R238.reuse ;  /* 0x00000017d0987c23 */ /* 0x100fe200080008ee */
[----:B------:R-:W-:Y:S01]  /*87c0*/  FSETP.GEU.AND P4, PT, R155, -126, PT ;  /* 0xc2fc00009b00780b */ /* 0x000fe20003f8e000 */
[----:B------:R-:W-:Y:S01]  /*87d0*/  FFMA R154, R213, UR23, -R238 ;  /* 0x00000017d59a7c23 */ /* 0x000fe200080008ee */
[----:B------:R-:W-:-:S02]  /*87e0*/  FSETP.GEU.AND P6, PT, R211, -126, PT ;  /* 0xc2fc0000d300780b */ /* 0x000fc40003fce000 */
[----:B------:R-:W-:Y:S02]  /*87f0*/  FSETP.GEU.AND P3, PT, R153, -126, PT ;  /* 0xc2fc00009900780b */ /* 0x000fe40003f6e000 */
[----:B------:R-:W-:-:S07]  /*8800*/  FSETP.GEU.AND P5, PT, R232, -126, PT ;  /* 0xc2fc0000e800780b */ /* 0x000fce0003fae000 */
[----:B------:R-:W-:Y:S02]  /*8810*/  @!P4 FMUL R155, R155, 0.5 ;  /* 0x3f0000009b9bc820 */ /* 0x000fe40000400000 */
[----:B------:R-:W-:Y:S02]  /*8820*/  @!P6 FMUL R211, R211, 0.5 ;  /* 0x3f000000d3d3e820 */ /* 0x000fe40000400000 */
[----:B------:R-:W-:Y:S01]  /*8830*/  @!P3 FMUL R153, R153, 0.5 ;  /* 0x3f0000009999b820 */ /* 0x000fe20000400000 */
[----:B------:R-:W1:Y:S01]  /*8840*/  MUFU.EX2 R210, R155 ;  /* 0x0000009b00d27308 */ /* 0x000e620000000800 */
[----:B------:R-:W-:-:S07]  /*8850*/  @!P5 FMUL R232, R232, 0.5 ;  /* 0x3f000000e8e8d820 */ /* 0x000fce0000400000 */
[----:B------:R2:W3:Y:S08]  /*8860*/  MUFU.EX2 R215, R153 ;  /* 0x0000009900d77308 */ /* 0x0004f00000000800 */
[----:B------:R-:W4:Y:S01]  /*8870*/  MUFU.EX2 R211, R211 ;  /* 0x000000d300d37308 */ /* 0x000f220000000800 */
[--C-:B--2---:R-:W-:Y:S01]  /*8880*/  FFMA R153, R209, UR23, -R238.reuse ;  /* 0x00000017d1997c23 */ /* 0x104fe200080008ee */
[----:B------:R-:W-:Y:S01]  /*8890*/  FFMA R238, R212, UR23, -R238 ;  /* 0x00000017d4ee7c23 */ /* 0x000fe200080008ee */
[----:B-1----:R-:W-:-:S03]  /*88a0*/  @!P4 FMUL R210, R210, R210 ;  /* 0x000000d2d2d2c220 */ /* 0x002fc60000400000 */
[----:B------:R-:W-:Y:S02]  /*88b0*/  FSETP.GEU.AND P4, PT, R153, -126, PT ;  /* 0xc2fc00009900780b */ /* 0x000fe40003f8e000 */
[----:B------:R-:W1:Y:S01]  /*88c0*/  MUFU.EX2 R208, R232 ;  /* 0x000000e800d07308 */ /* 0x000e620000000800 */
[----:B---3--:R-:W-:Y:S01]  /*88d0*/  @!P3 FMUL R215, R215, R215 ;  /* 0x000000d7d7d7b220 */ /* 0x008fe20000400000 */
[----:B------:R-:W-:Y:S01]  /*88e0*/  FSETP.GEU.AND P3, PT, R152, -126, PT ;  /* 0xc2fc00009800780b */ /* 0x000fe20003f6e000 */
[----:B----4-:R-:W-:Y:S01]  /*88f0*/  @!P6 FMUL R211, R211, R211 ;  /* 0x000000d3d3d3e220 */ /* 0x010fe20000400000 */
[----:B------:R-:W-:-:S07]  /*8900*/  FSETP.GEU.AND P6, PT, R154, -126, PT ;  /* 0xc2fc00009a00780b */ /* 0x000fce0003fce000 */
[----:B------:R-:W-:-:S04]  /*8910*/  @!P4 FMUL R153, R153, 0.5 ;  /* 0x3f0000009999c820 */ /* 0x000fc80000400000 */
[----:B------:R-:W-:Y:S01]  /*8920*/  @!P3 FMUL R152, R152, 0.5 ;  /* 0x3f0000009898b820 */ /* 0x000fe20000400000 */
[----:B------:R2:W3:Y:S01]  /*8930*/  MUFU.EX2 R213, R153 ;  /* 0x0000009900d57308 */ /* 0x0004e20000000800 */
[----:B-1----:R-:W-:Y:S01]  /*8940*/  @!P5 FMUL R208, R208, R208 ;  /* 0x000000d0d0d0d220 */ /* 0x002fe20000400000 */
[----:B------:R-:W-:-:S04]  /*8950*/  FSETP.GEU.AND P5, PT, R238, -126, PT ;  /* 0xc2fc0000ee00780b */ /* 0x000fc80003fae000 */
[----:B------:R-:W-:Y:S01]  /*8960*/  F2FP.BF16.F32.PACK_AB R155, R208, R211 ;  /* 0x000000d3d09b723e */ /* 0x000fe200000010ff */
[----:B------:R-:W-:Y:S01]  /*8970*/  @!P6 FMUL R154, R154, 0.5 ;  /* 0x3f0000009a9ae820 */ /* 0x000fe20000400000 */
[----:B------:R-:W1:Y:S01]  /*8980*/  MUFU.EX2 R212, R152 ;  /* 0x0000009800d47308 */ /* 0x000e620000000800 */
[----:B--2---:R-:W-:Y:S01]  /*8990*/  F2FP.BF16.F32.PACK_AB R153, R210, R215 ;  /* 0x000000d7d299723e */ /* 0x004fe200000010ff */
[----:B------:R-:W-:-:S04]  /*89a0*/  FADD R215, R200, R215 ;  /* 0x000000d7c8d77221 */ /* 0x000fc80000000000 */
[----:B------:R-:W-:Y:S01]  /*89b0*/  FADD R210, R215, R210 ;  /* 0x000000d2d7d27221 */ /* 0x000fe20000000000 */
[----:B------:R-:W-:Y:S01]  /*89c0*/  @!P5 FMUL R238, R238, 0.5 ;  /* 0x3f000000eeeed820 */ /* 0x000fe20000400000 */
[----:B------:R-:W2:Y:S01]  /*89d0*/  MUFU.EX2 R209, R154 ;  /* 0x0000009a00d17308 */ /* 0x000ea20000000800 */
[----:B---3--:R-:W-:Y:S01]  /*89e0*/  @!P4 FMUL R213, R213, R213 ;  /* 0x000000d5d5d5c220 */ /* 0x008fe20000400000 */
[----:B------:R-:W-:Y:S01]  /*89f0*/  ISETP.NE.AND P4, PT, R15, 0x4, PT ;  /* 0x000000040f00780c */ /* 0x000fe20003f85270 */
[----:B------:R-:W-:-:S03]  /*8a00*/  FADD R211, R210, R211 ;  /* 0x000000d3d2d37221 */ /* 0x000fc60000000000 */
[----:B------:R-:W-:Y:S02]  /*8a10*/  SEL R15, R15, RZ, P4 ;  /* 0x000000ff0f0f7207 */ /* 0x000fe40002000000 */
[----:B------:R-:W3:Y:S01]  /*8a20*/  MUFU.EX2 R214, R238 ;  /* 0x000000ee00d67308 */ /* 0x000ee20000000800 */
[----:B-1----:R-:W-:Y:S01]  /*8a30*/  @!P3 FMUL R212, R212, R212 ;  /* 0x000000d4d4d4b220 */ /* 0x002fe20000400000 */
[----:B------:R-:W-:-:S04]  /*8a40*/  ISETP.NE.AND P3, PT, R6, 0x4, PT ;  /* 0x000000040600780c */ /* 0x000fc80003f65270 */
[----:B------:R-:W-:Y:S01]  /*8a50*/  F2FP.BF16.F32.PACK_AB R152, R213, R212 ;  /* 0x000000d4d598723e */ /* 0x000fe200000010ff */
[----:B------:R-:W-:Y:S01]  /*8a60*/  FADD R212, R201, R212 ;  /* 0x000000d4c9d47221 */ /* 0x000fe20000000000 */
[----:B------:R-:W-:Y:S01]  /*8a70*/  SEL R6, R6, RZ, P3 ;  /* 0x000000ff06067207 */ /* 0x000fe20001800000 */
[----:B--2---:R-:W-:Y:S02]  /*8a80*/  @!P6 FMUL R209, R209, R209 ;  /* 0x000000d1d1d1e220 */ /* 0x004fe40000400000 */
[----:B------:R-:W-:Y:S01]  /*8a90*/  FADD R213, R212, R213 ;  /* 0x000000d5d4d57221 */ /* 0x000fe20000000000 */
[C---:B------:R-:W-:Y:S02]  /*8aa0*/  LEA R12, R6.reuse, R11, 0x3 ;  /* 0x0000000b060c7211 */ /* 0x040fe400078e18ff */
[----:B------:R-:W-:Y:S02]  /*8ab0*/  IADD3 R6, R6, 0x1, RZ ;  /* 0x0000000106067810 */ /* 0x000fe40007ffe0ff */
[----:B------:R-:W-:Y:S01]  /*8ac0*/  PRMT R12, RZ, 0x654, R12 ;  /* 0x00000654ff0c7816 */ /* 0x000fe2000000000c */
[----:B---3--:R-:W-:Y:S01]  /*8ad0*/  @!P5 FMUL R214, R214, R214 ;  /* 0x000000d6d6d6d220 */ /* 0x008fe20000400000 */
[----:B------:R-:W-:-:S04]  /*8ae0*/  ISETP.NE.AND P3, PT, R6, 0x4, PT ;  /* 0x000000040600780c */ /* 0x000fc80003f65270 */
[----:B------:R-:W-:Y:S01]  /*8af0*/  F2FP.BF16.F32.PACK_AB R154, R209, R214 ;  /* 0x000000d6d19a723e */ /* 0x000fe200000010ff */
[----:B------:R-:W-:Y:S01]  /*8b00*/  FADD R214, R213, R214 ;  /* 0x000000d6d5d67221 */ /* 0x000fe20000000000 */
[----:B------:R-:W-:Y:S02]  /*8b10*/  SEL R6, R6, RZ, P3 ;  /* 0x000000ff06067207 */ /* 0x000fe40001800000 */
[----:B------:R-:W-:Y:S01]  /*8b20*/  WARPGROUP.ARRIVE ;  /* 0x00000000000079c5 */ /* 0x000fe20000000000 */
[----:B------:R-:W-:-:S05]  /*8b30*/  FADD R13, R214, R209 ;  /* 0x000000d1d60d7221 */ /* 0x000fca0000000000 */
[----:B------:R-:W-:Y:S03]  /*8b40*/  HGMMA.64x256x16.F32.BF16 R24, R152, gdesc[UR4].tnspB, R24, gsb0 ;  /* 0x43e0000498187df0 */ /* 0x000fe60008001818 */
[----:B------:R-:W-:Y:S02]  /*8b50*/  WARPGROUP.DEPBAR.LE gsb0, 0x0 ;  /* 0x00008000000079c5 */ /* 0x000fe40000010000 */
[----:B------:R1:W-:Y:S02]  /*8b60*/  SYNCS.ARRIVE.TRANS64.RED.A1T0 RZ, [R12+URZ], RZ ;  /* 0x000000ff0cff79a7 */ /* 0x0003e4000810043f */
[----:B-1----:R-:W-:-:S04]  /*8b70*/  SEL R12, RZ, 0x1, P4 ;  /* 0x00000001ff0c7807 */ /* 0x002fc80002000000 */
[----:B------:R-:W-:Y:S01]  /*8b80*/  LOP3.LUT R3, R3, R12, RZ, 0x3c, !PT ;  /* 0x0000000c03037212 */ /* 0x000fe200078e3cff */
[----:B------:R-:W-:Y:S01]  /*8b90*/  FADD R12, R211, R208 ;  /* 0x000000d0d30c7221 */ /* 0x000fe20000000000 */
[----:B------:R-:W-:Y:S06]  /*8ba0*/  @P2 BRA `(.L_x_31) ;  /* 0x0000000000e42947 */ /* 0x000fec0003800000 */
[----:B------:R-:W-:Y:S01]  /*8bb0*/  ISETP.LT.OR P2, PT, R7, 0x1, !P0 ;  /* 0x000000010700780c */ /* 0x000fe20004741670 */
[----:B------:R-:W-:-:S12]  /*8bc0*/  BSSY B0, `(.L_x_32) ;  /* 0x0000036000007945 */ /* 0x000fd80003800000 */
[----:B------:R-:W-:Y:S05]  /*8bd0*/  @P2 BRA `(.L_x_33) ;  /* 0x0000000000d02947 */ /* 0x000fea0003800000 */
[----:B------:R-:W-:Y:S02]  /*8be0*/  LEA R14, R5, R2, 0x3 ;  /* 0x00000002050e7211 */ /* 0x000fe400078e18ff */
[----:B------:R-:W-:Y:S02]  /*8bf0*/  SHF.L.U32 R153, R4, 0x1f, RZ ;  /* 0x0000001f04997819 */ /* 0x000fe400000006ff */
[----:B------:R-:W-:Y:S02]  /*8c00*/  ISETP.NE.AND P3, PT, R0, RZ, PT ;  /* 0x000000ff0000720c */ /* 0x000fe40003f65270 */
[----:B------:R-:W1:Y:S02]  /*8c10*/  SYNCS.PHASECHK.TRANS64.TRYWAIT P2, [R14+URZ+0x48020], R153 ;  /* 0x048020990e0075a7 */ /* 0x000e64000804017f */
[----:B-1----:R-:W-:Y:S09]  /*8c20*/  @!P2 BRA `(.L_x_34) ;  /* 0x0000007400f0a947 */ /* 0x002ff20003800000 */
.L_x_95:
[----:B------:R-:W-:Y:S05]  /*8c30*/  @P3 BRA `(.L_x_35) ;  /* 0x0000000000143947 */ /* 0x000fea0003800000 */
[----:B------:R-:W-:Y:S01]  /*8c40*/  LOP3.LUT P2, RZ, R16, 0x1f, RZ, 0xc0, !PT ;  /* 0x0000001f10ff7812 */ /* 0x000fe2000784c0ff */
[----:B-1----:R-:W-:-:S04]  /*8c50*/  IMAD.MOV.U32 R153, RZ, RZ, 0x10000 ;  /* 0x00010000ff997424 */ /* 0x002fc800078e00ff */
[----:B------:R2:W-:Y:S08]  /*8c60*/  SYNCS.ARRIVE.TRANS64 RZ, [R14+URZ+0x48000], R153 ;  /* 0x048000990eff79a7 */ /* 0x0005f0000800003f */
[----:B------:R-:W-:Y:S05]  /*8c70*/  @!P2 BRA `(.L_x_35) ;  /* 0x000000000004a947 */ /* 0x000fea0003800000 */
[----:B------:R-:W-:Y:S01]  /*8c80*/  BPT.TRAP 0x1 ;  /* 0x000000040000795c */ /* 0x000fe20000300000 */
.L_x_35:
        /* <DEDUP_REMOVED lines=17> */
[----:B------:R-:W-:Y:S01]  /*8da0*/  UIADD3 UR33, UR33, 0x48000, URZ ;  /* 0x0004800021217890 */ /* 0x000fe2000fffe03f */
[----:B------:R-:W-:Y:S01]  /*8db0*/  IADD3 R8, R8, 0x1, RZ ;  /* 0x0000000108087810 */ /* 0x000fe20007ffe0ff */
[----:B------:R-:W-:Y:S01]  /*8dc0*/  UIADD3 UR32, UR8, 0x8000, URZ ;  /* 0x0000800008207890 */ /* 0x000fe2000fffe03f */
[----:B------:R-:W-:Y:S01]  /*8dd0*/  ISETP.NE.AND P2, PT, R5, 0x4, PT ;  /* 0x000000040500780c */ /* 0x000fe20003f45270 */
[----:B------:R-:W-:-:S02]  /*8de0*/  UIADD3 UR24, UR8, 0xc000, URZ ;  /* 0x0000c00008187890 */ /* 0x000fc4000fffe03f */
        /* <DEDUP_REMOVED lines=19> */
.L_x_33:
[----:B------:R-:W-:Y:S05]  /*8f20*/  BSYNC B0 ;  /* 0x0000000000007941 */ /* 0x000fea0003800000 */
.L_x_32:
[----:B------:R-:W-:-:S07]  /*8f30*/  IADD3 R7, R7, -0x1, RZ ;  /* 0xffffffff07077810 */ /* 0x000fce0007ffe0ff */
.L_x_31:
[----:B------:R-:W-:Y:S02]  /*8f40*/  IADD3 R10, R10, 0x80, RZ ;  /* 0x000000800a0a7810 */ /* 0x000fe40007ffe0ff */
[----:B------:R-:W-:Y:S02]  /*8f50*/  MOV R231, R219 ;  /* 0x000000db00e77202 */ /* 0x000fe40000000f00 */
[----:B------:R-:W-:Y:S01]  /*8f60*/  MOV R233, R218 ;  /* 0x000000da00e97202 */ /* 0x000fe20000000f00 */
[----:B------:R-:W-:Y:S06]  /*8f70*/  @P1 BRA `(.L_x_36) ;  /* 0xffffffc400241947 */ /* 0x000fec000383ffff */
.L_x_24:
[----:B------:R-:W-:-:S13]  /*8f80*/  ISETP.GE.AND P1, PT, R17, 0x1, PT ;  /* 0x000000011100780c */ /* 0x000fda0003f26270 */
[----:B------:R-:W-:Y:S05]  /*8f90*/  @!P1 BRA `(.L_x_37) ;  /* 0x0000004400589947 */ /* 0x000fea0003800000 */
[----:B------:R-:W-:Y:S02]  /*8fa0*/  MOV R231, R219 ;  /* 0x000000db00e77202 */ /* 0x000fe40000000f00 */
[----:B------:R-:W-:Y:S02]  /*8fb0*/  MOV R230, R218 ;  /* 0x000000da00e67202 */ /* 0x000fe40000000f00 */
[----:B------:R-:W-:-:S07]  /*8fc0*/  LOP3.LUT R14, R16, 0x1f, RZ, 0xc0, !PT ;  /* 0x0000001f100e7812 */ /* 0x000fce00078ec0ff */
.L_x_50:
[----:B------:R-:W-:Y:S01]  /*8fd0*/  LEA R153, R15, R2, 0x3 ;  /* 0x000000020f997211 */ /* 0x000fe200078e18ff */
[----:B------:R-:W-:Y:S05]  /*8fe0*/  YIELD ;  /* 0x0000000000007946 */ /* 0x000fea0003800000 */
[----:B-1----:R-:W-:-:S04]  /*8ff0*/  SHF.L.U32 R152, R3, 0x1f, RZ ;  /* 0x0000001f03987819 */ /* 0x002fc800000006ff */
[----:B------:R-:W1:Y:S02]  /*9000*/  SYNCS.PHASECHK.TRANS64.TRYWAIT P1, [R153+URZ+0x48000], R152 ;  /* 0x04800098990075a7 */ /* 0x000e64000802017f */
[----:B-1----:R-:W-:Y:S05]  /*9010*/  @!P1 BRA `(.L_x_38) ;  /* 0x0000007400089947 */ /* 0x002fea0003800000 */
.L_x_96:
[----:B------:R-:W-:Y:S05]  /*9020*/  WARPSYNC.ALL ;  /* 0x0000000000007948 */ /* 0x000fea0003800000 */
[----:B------:R-:W-:Y:S01]  /*9030*/  LEA R232, R15, UR14, 0xc ;  /* 0x0000000e0fe87c11 */ /* 0x000fe2000f8e60ff */
[----:B-1----:R-:W-:Y:S01]  /*9040*/  WARPGROUP.ARRIVE ;  /* 0x00000000000079c5 */ /* 0x002fe20000000000 */
[----:B------:R-:W-:Y:S02]  /*9050*/  MOV R233, 0x40000040 ;  /* 0x4000004000e97802 */ /* 0x000fe40000000f00 */
[----:B------:R-:W-:Y:S02]  /*9060*/  R2UR UR10, R232 ;  /* 0x00000000e80a72ca */ /* 0x000fe400000e0000 */
[----:B------:R-:W-:-:S02]  /*9070*/  R2UR UR11, R233 ;  /* 0x00000000e90b72ca */ /* 0x000fc400000e0000 */
[----:B------:R-:W-:Y:S02]  /*9080*/  R2UR UR8, R234 ;  /* 0x00000000ea0872ca */ /* 0x000fe400000e0000 */
[----:B------:R-:W-:Y:S02]  /*9090*/  R2UR UR9, R235 ;  /* 0x00000000eb0972ca */ /* 0x000fe400000e0000 */
[----:B------:R-:W-:Y:S02]  /*90a0*/  IADD3 R218, R232, 0x2, RZ ;  /* 0x00000002e8da7810 */ /* 0x000fe40007ffe0ff */
[----:B------:R-:W-:Y:S02]  /*90b0*/  MOV R219, 0x40000040 ;  /* 0x4000004000db7802 */ /* 0x000fe40000000f00 */
[----:B------:R-:W-:Y:S02]  /*90c0*/  MOV R233, 0x40000040 ;  /* 0x4000004000e97802 */ /* 0x000fe40000000f00 */
[----:B------:R-:W-:-:S02]  /*90d0*/  ISETP.NE.AND P1, PT, R9, RZ, PT ;  /* 0x000000ff0900720c */ /* 0x000fc40003f25270 */
[----:B------:R-:W-:-:S03]  /*90e0*/  R2UR UR7, R233 ;  /* 0x00000000e90772ca */ /* 0x000fc600000e0000 */
[----:B------:R-:W-:Y:S01]  /*90f0*/  HGMMA.64x128x16.F32.BF16 R152, gdesc[UR8], RZ, !UPT, gsb0 ;  /* 0x01e00000089879f0 */ /* 0x000fe2000c0018ff */
[----:B------:R-:W-:Y:S02]  /*9100*/  R2UR UR10, R218 ;  /* 0x00000000da0a72ca */ /* 0x000fe400000e0000 */
[----:B------:R-:W-:Y:S02]  /*9110*/  R2UR UR11, R219 ;  /* 0x00000000db0b72ca */ /* 0x000fe400000e0000 */
[----:B------:R-:W-:Y:S02]  /*9120*/  R2UR UR8, R228 ;  /* 0x00000000e40872ca */ /* 0x000fe400000e0000 */
[----:B------:R-:W-:Y:S02]  /*9130*/  R2UR UR9, R229 ;  /* 0x00000000e50972ca */ /* 0x000fe400000e0000 */
[----:B------:R-:W-:Y:S02]  /*9140*/  IADD3 R218, R232, 0x4, RZ ;  /* 0x00000004e8da7810 */ /* 0x000fe40007ffe0ff */
[----:B------:R-:W-:Y:S01]  /*9150*/  MOV R219, 0x40000040 ;  /* 0x4000004000db7802 */ /* 0x000fe20000000f00 */
[----:B------:R-:W-:-:S02]  /*9160*/  WARPGROUP.DEPBAR.LE gsb0, 0x0 ;  /* 0x00008000000079c5 */ /* 0x000fc40000010000 */
[----:B------:R-:W-:-:S06]  /*9170*/  WARPGROUP.ARRIVE ;  /* 0x00000000000079c5 */ /* 0x000fcc0000000000 */
[----:B------:R-:W-:Y:S01]  /*9180*/  HGMMA.64x128x16.F32.BF16 R152, gdesc[UR8], R152, gsb0 ;  /* 0x01e00000089879f0 */ /* 0x000fe20008001898 */
[----:B------:R-:W-:Y:S01]  /*9190*/  R2UR UR10, R218 ;  /* 0x00000000da0a72ca */ /* 0x000fe200000e0000 */
[----:B------:R-:W-:Y:S01]  /*91a0*/  VIADD R218, R232, 0x6 ;  /* 0x00000006e8da7836 */ /* 0x000fe20000000000 */
[----:B------:R-:W-:Y:S02]  /*91b0*/  R2UR UR11, R219 ;  /* 0x00000000db0b72ca */ /* 0x000fe400000e0000 */
[----:B------:R-:W-:Y:S02]  /*91c0*/  R2UR UR8, R226 ;  /* 0x00000000e20872ca */ /* 0x000fe400000e0000 */
[----:B------:R-:W-:Y:S02]  /*91d0*/  R2UR UR9, R227 ;  /* 0x00000000e30972ca */ /* 0x000fe400000e0000 */
[----:B------:R-:W-:Y:S01]  /*91e0*/  MOV R219, 0x40000040 ;  /* 0x4000004000db7802 */ /* 0x000fe20000000f00 */
[----:B------:R-:W-:-:S02]  /*91f0*/  WARPGROUP.DEPBAR.LE gsb0, 0x0 ;  /* 0x00008000000079c5 */ /* 0x000fc40000010000 */
[----:B------:R-:W-:-:S08]  /*9200*/  WARPGROUP.ARRIVE ;  /* 0x00000000000079c5 */ /* 0x000fd00000000000 */
[----:B------:R-:W-:Y:S01]  /*9210*/  HGMMA.64x128x16.F32.BF16 R152, gdesc[UR8], R152, gsb0 ;  /* 0x01e00000089879f0 */ /* 0x000fe20008001898 */
        /* <DEDUP_REMOVED lines=59> */
[----:B------:R-:W-:-:S02]  /*95d0*/  MOV R219, 0x40000040 ;  /* 0x4000004000db7802 */ /* 0x000fc40000000f00 */
[----:B------:R-:W-:Y:S01]  /*95e0*/  R2UR UR58, R218 ;  /* 0x00000000da3a72ca */ /* 0x000fe200000e0000 */
[----:B------:R-:W-:Y:S01]  /*95f0*/  VIADD R218, R232, 0x806 ;  /* 0x00000806e8da7836 */ /* 0x000fe20000000000 */
[----:B------:R-:W-:Y:S02]  /*9600*/  R2UR UR59, R219 ;  /* 0x00000000db3b72ca */ /* 0x000fe400000e0000 */
[----:B------:R-:W-:Y:S02]  /*9610*/  MOV R219, 0x40000040 ;  /* 0x4000004000db7802 */ /* 0x000fe40000000f00 */
[----:B------:R-:W-:Y:S02]  /*9620*/  R2UR UR54, R218 ;  /* 0x00000000da3672ca */ /* 0x000fe400000e0000 */
[----:B------:R-:W-:Y:S02]  /*9630*/  R2UR UR55, R219 ;  /* 0x00000000db3772ca */ /* 0x000fe400000e0000 */
[----:B------:R-:W-:-:S02]  /*9640*/  IADD3 R218, R232, 0xc00, RZ ;  /* 0x00000c00e8da7810 */ /* 0x000fc40007ffe0ff */
[----:B------:R-:W-:Y:S02]  /*9650*/  MOV R219, 0x40000040 ;  /* 0x4000004000db7802 */ /* 0x000fe40000000f00 */
[----:B------:R-:W-:Y:S02]  /*9660*/  R2UR UR50, R218 ;  /* 0x00000000da3272ca */ /* 0x000fe400000e0000 */
[----:B------:R-:W-:Y:S02]  /*9670*/  R2UR UR51, R219 ;  /* 0x00000000db3372ca */ /* 0x000fe400000e0000 */
[----:B------:R-:W-:Y:S02]  /*9680*/  IADD3 R218, R232, 0xc02, RZ ;  /* 0x00000c02e8da7810 */ /* 0x000fe40007ffe0ff */
[----:B------:R-:W-:Y:S02]  /*9690*/  MOV R219, 0x40000040 ;  /* 0x4000004000db7802 */ /* 0x000fe40000000f00 */
[----:B------:R-:W-:-:S02]  /*96a0*/  R2UR UR46, R218 ;  /* 0x00000000da2e72ca */ /* 0x000fc400000e0000 */
[----:B------:R-:W-:Y:S02]  /*96b0*/  R2UR UR47, R219 ;  /* 0x00000000db2f72ca */ /* 0x000fe400000e0000 */
[----:B------:R-:W-:Y:S02]  /*96c0*/  IADD3 R218, R232, 0xc04, RZ ;  /* 0x00000c04e8da7810 */ /* 0x000fe40007ffe0ff */
[----:B------:R-:W-:Y:S02]  /*96d0*/  MOV R219, 0x40000040 ;  /* 0x4000004000db7802 */ /* 0x000fe40000000f00 */
[----:B------:R-:W-:Y:S02]  /*96e0*/  R2UR UR42, R218 ;  /* 0x00000000da2a72ca */ /* 0x000fe400000e0000 */
[----:B------:R-:W-:Y:S02]  /*96f0*/  R2UR UR43, R219 ;  /* 0x00000000db2b72ca */ /* 0x000fe400000e0000 */
[----:B------:R-:W-:-:S04]  /*9700*/  IADD3 R232, R232, 0xc06, RZ ;  /* 0x00000c06e8e87810 */ /* 0x000fc80007ffe0ff */
        /* <DEDUP_REMOVED lines=31> */
.L_x_97:
[----:B------:R-:W-:Y:S05]  /*9900*/  @P3 BRA `(.L_x_42) ;  /* 0x0000000000143947 */ /* 0x000fea0003800000 */
[----:B------:R-:W-:Y:S02]  /*9910*/  ISETP.NE.AND P2, PT, R14, RZ, PT ;  /* 0x000000ff0e00720c */ /* 0x000fe40003f45270 */
[----:B-1----:R-:W-:-:S04]  /*9920*/  MOV R219, 0x10000 ;  /* 0x0001000000db7802 */ /* 0x002fc80000000f00 */
[----:B------:R2:W-:Y:S07]  /*9930*/  SYNCS.ARRIVE.TRANS64 RZ, [R218+URZ+0x48000], R219 ;  /* 0x048000dbdaff79a7 */ /* 0x0005ee000800003f */
[----:B------:R-:W-:Y:S05]  /*9940*/  @!P2 BRA `(.L_x_42) ;  /* 0x000000000004a947 */ /* 0x000fea0003800000 */
[----:B------:R-:W-:Y:S01]  /*9950*/  BPT.TRAP 0x1 ;  /* 0x000000040000795c */ /* 0x000fe20000300000 */
.L_x_42:
[----:B-12---:R-:W-:Y:S01]  /*9960*/  LEA R219, R5, R2, 0x10 ;  /* 0x0000000205db7211 */ /* 0x006fe200078e80ff */
        /* <DEDUP_REMOVED lines=10> */
[----:B------:R-:W-:Y:S01]  /*9a10*/  UMOV UR26, 0x40 ;  /* 0x00000040001a7882 */ /* 0x000fe20000000000 */
[----:B------:R-:W-:Y:S01]  /*9a20*/  UMOV UR28, UR36 ;  /* 0x00000024001c7c82 */ /* 0x000fe20008000000 */
[----:B------:R-:W-:Y:S01]  /*9a30*/  UMOV UR29, UR37 ;  /* 0x00000025001d7c82 */ /* 0x000fe20008000000 */
[----:B------:R-:W-:Y:S01]  /*9a40*/  UMOV UR18, 0x80 ;  /* 0x0000008000127882 */ /* 0x000fe20000000000 */
[----:B------:R-:W-:Y:S01]  /*9a50*/  USHF.L.U32 UR35, UR35, 0x7, URZ ;  /* 0x0000000723237899 */ /* 0x000fe2000800063f */
[----:B------:R-:W-:Y:S01]  /*9a60*/  ISETP.NE.AND P2, PT, R5, 0x4, PT ;  /* 0x000000040500780c */ /* 0x000fe20003f45270 */
[----:B------:R-:W-:-:S02]  /*9a70*/  UIADD3 UR33, UR33, 0x48000, URZ ;  /* 0x0004800021217890 */ /* 0x000fc4000fffe03f */
[----:B------:R-:W-:Y:S01]  /*9a80*/  UIADD3 UR32, UR8, 0x8000, URZ ;  /* 0x0000800008207890 */ /* 0x000fe2000fffe03f */
[----:B------:R-:W-:Y:S01]  /*9a90*/  SEL R219, RZ, 0x1, P2 ;  /* 0x00000001ffdb7807 */ /* 0x000fe20001000000 */
        /* <DEDUP_REMOVED lines=8> */
[----:B------:R1:W-:Y:S01]  /*9b20*/  UTMALDG.4D [UR32], [UR42], desc[UR6] ;  /* 0x000006202a0075b4 */ /* 0x0003e20008019000 */
[----:B------:R-:W-:Y:S01]  /*9b30*/  UMOV UR21, UR37 ;  /* 0x0000002500157c82 */ /* 0x000fe20008000000 */
[----:B------:R-:W-:Y:S01]  /*9b40*/  UMOV UR17, UR33 ;  /* 0x0000002100117c82 */ /* 0x000fe20008000000 */
[----:B------:R-:W-:Y:S01]  /*9b50*/  UMOV UR19, UR35 ;  /* 0x0000002300137c82 */ /* 0x000fe20008000000 */
[----:B------:R-:W-:Y:S01]  /*9b60*/  UMOV UR10, 0xc0 ;  /* 0x000000c0000a7882 */ /* 0x000fe20000000000 */
[----:B------:R-:W-:Y:S01]  /*9b70*/  UMOV UR12, UR36 ;  /* 0x00000024000c7c82 */ /* 0x000fe20008000000 */
[----:B------:R-:W-:Y:S01]  /*9b80*/  UMOV UR13, UR37 ;  /* 0x00000025000d7c82 */ /* 0x000fe20008000000 */
[----:B------:R-:W-:Y:S01]  /*9b90*/  UMOV UR9, UR33 ;  /* 0x0000002100097c82 */ /* 0x000fe20008000000 */
[----:B------:R1:W-:Y:S01]  /*9ba0*/  UTMALDG.4D [UR24], [UR42], desc[UR6] ;  /* 0x000006182a0075b4 */ /* 0x0003e20008019000 */
[----:B------:R-:W-:Y:S01]  /*9bb0*/  UMOV UR11, UR35 ;  /* 0x00000023000b7c82 */ /* 0x000fe20008000000 */
[----:B------:R1:W-:Y:S01]  /*9bc0*/  UTMALDG.4D [UR16], [UR42], desc[UR6] ;  /* 0x000006102a0075b4 */ /* 0x0003e20008019000 */
[----:B------:R1:W-:Y:S02]  /*9bd0*/  UTMALDG.4D [UR8], [UR42], desc[UR6] ;  /* 0x000006082a0075b4 */ /* 0x0003e40008019000 */
[----:B-1----:R-:W-:Y:S01]  /*9be0*/  NOP ;  /* 0x0000000000007918 */ /* 0x002fe20000000000 */
.L_x_40:
[----:B------:R-:W-:-:S07]  /*9bf0*/  IADD3 R7, R7, -0x1, RZ ;  /* 0xffffffff07077810 */ /* 0x000fce0007ffe0ff */
.L_x_39:
[----:B------:R-:W-:Y:S01]  /*9c00*/  IADD3 R15, R15, 0x1, RZ ;  /* 0x000000010f0f7810 */ /* 0x000fe20007ffe0ff */
[----:B------:R-:W-:Y:S05]  /*9c10*/  WARPSYNC.ALL ;  /* 0x0000000000007948 */ /* 0x000fea0003800000 */
[----:B------:R-:W-:-:S04]  /*9c20*/  ISETP.NE.AND P2, PT, R15, 0x4, PT ;  /* 0x000000040f00780c */ /* 0x000fc80003f45270 */
[----:B------:R-:W-:Y:S02]  /*9c30*/  SEL R218, RZ, 0x1, P2 ;  /* 0x00000001ffda7807 */ /* 0x000fe40001000000 */
[----:B------:R-:W-:Y:S02]  /*9c40*/  SEL R15, R15, RZ, P2 ;  /* 0x000000ff0f0f7207 */ /* 0x000fe40001000000 */
[----:B------:R-:W-:Y:S01]  /*9c50*/  LOP3.LUT R3, R3, R218, RZ, 0x3c, !PT ;  /* 0x000000da03037212 */ /* 0x000fe200078e3cff */
[C---:B------:R-:W-:Y:S01]  /*9c60*/  VIADD R218, R10.reuse, 0x1 ;  /* 0x000000010ada7836 */ /* 0x040fe20000000000 */
[C---:B------:R-:W-:Y:S01]  /*9c70*/  ISETP.GE.AND P2, PT, R10.reuse, UR22, PT ;  /* 0x000000160a007c0c */ /* 0x040fe2000bf46270 */
[----:B------:R-:W-:Y:S01]  /*9c80*/  IMAD R240, R15, 0x8, R2 ;  /* 0x000000080ff07824 */ /* 0x000fe200078e0202 */
[----:B------:R-:W-:Y:S01]  /*9c90*/  IADD3 R232, R10, 0x9, RZ ;  /* 0x000000090ae87810 */ /* 0x000fe20007ffe0ff */
[----:B------:R-:W-:Y:S01]  /*9ca0*/  BSSY B0, `(.L_x_43) ;  /* 0x00000e0000007945 */ /* 0x000fe20003800000 */
[----:B------:R-:W-:-:S02]  /*9cb0*/  ISETP.GE.AND P4, PT, R218, UR22, PT ;  /* 0x00000016da007c0c */ /* 0x000fc4000bf86270 */
[C---:B------:R-:W-:Y:S02]  /*9cc0*/  IADD3 R218, R10.reuse, 0x10, RZ ;  /* 0x000000100ada7810 */ /* 0x040fe40007ffe0ff */
[----:B------:R-:W-:Y:S02]  /*9cd0*/  IADD3 R219, R10, 0x8, RZ ;  /* 0x000000080adb7810 */ /* 0x000fe40007ffe0ff */
[----:B------:R-:W-:Y:S02]  /*9ce0*/  ISETP.GE.AND P5, PT, R218, UR22, PT ;  /* 0x00000016da007c0c */ /* 0x000fe4000bfa6270 */
[----:B------:R-:W-:Y:S02]  /*9cf0*/  IADD3 R218, R10, 0x11, RZ ;  /* 0x000000110ada7810 */ /* 0x000fe40007ffe0ff */
[----:B------:R-:W-:Y:S02]  /*9d00*/  FSEL R152, R152, -INF , !P2 ;  /* 0xff80000098987808 */ /* 0x000fe40005000000 */
[----:B------:R-:W-:-:S02]  /*9d10*/  FSEL R233, R154, -INF , !P2 ;  /* 0xff8000009ae97808 */ /* 0x000fc40005000000 */
[----:B------:R-:W-:Y:S02]  /*9d20*/  ISETP.GE.AND P6, PT, R232, UR22, PT ;  /* 0x00000016e8007c0c */ /* 0x000fe4000bfc6270 */
[----:B------:R-:W-:Y:S02]  /*9d30*/  ISETP.GE.AND P2, PT, R218, UR22, PT ;  /* 0x00000016da007c0c */ /* 0x000fe4000bf46270 */
[----:B------:R-:W-:Y:S02]  /*9d40*/  ISETP.GE.AND P3, PT, R219, UR22, PT ;  /* 0x00000016db007c0c */ /* 0x000fe4000bf66270 */
[C---:B------:R-:W-:Y:S02]  /*9d50*/  IADD3 R218, R10.reuse, 0x20, RZ ;  /* 0x000000200ada7810 */ /* 0x040fe40007ffe0ff */
[----:B------:R-:W-:Y:S02]  /*9d60*/  IADD3 R154, R10, 0x19, RZ ;  /* 0x000000190a9a7810 */ /* 0x000fe40007ffe0ff */
[----:B------:R-:W-:-:S02]  /*9d70*/  FSEL R157, R157, -INF , !P6 ;  /* 0xff8000009d9d7808 */ /* 0x000fc40007000000 */
[----:B------:R-:W-:Y:S02]  /*9d80*/  FSEL R159, R159, -INF , !P6 ;  /* 0xff8000009f9f7808 */ /* 0x000fe40007000000 */
[----:B------:R-:W-:Y:S02]  /*9d90*/  FSEL R156, R156, -INF , !P3 ;  /* 0xff8000009c9c7808 */ /* 0x000fe40005800000 */
[----:B------:R-:W-:Y:S02]  /*9da0*/  FSEL R158, R158, -INF , !P3 ;  /* 0xff8000009e9e7808 */ /* 0x000fe40005800000 */
[----:B------:R-:W-:Y:S02]  /*9db0*/  ISETP.GE.AND P6, PT, R218, UR22, PT ;  /* 0x00000016da007c0c */ /* 0x000fe4000bfc6270 */
[----:B------:R-:W-:Y:S02]  /*9dc0*/  ISETP.GE.AND P3, PT, R154, UR22, PT ;  /* 0x000000169a007c0c */ /* 0x000fe4000bf66270 */
[----:B------:R-:W-:-:S02]  /*9dd0*/  IADD3 R218, R10, 0x28, RZ ;  /* 0x000000280ada7810 */ /* 0x000fc40007ffe0ff */
[C---:B------:R-:W-:Y:S02]  /*9de0*/  IADD3 R219, R10.reuse, 0x18, RZ ;  /* 0x000000180adb7810 */ /* 0x040fe40007ffe0ff */
[----:B------:R-:W-:Y:S02]  /*9df0*/  IADD3 R154, R10, 0x21, RZ ;  /* 0x000000210a9a7810 */ /* 0x000fe40007ffe0ff */
[----:B------:R-:W-:Y:S02]  /*9e00*/  FSEL R161, R161, -INF , !P2 ;  /* 0xff800000a1a17808 */ /* 0x000fe40005000000 */
[----:B------:R-:W-:Y:S02]  /*9e10*/  FSEL R163, R163, -INF , !P2 ;  /* 0xff800000a3a37808 */ /* 0x000fe40005000000 */
[----:B------:R-:W-:Y:S02]  /*9e20*/  FSEL R153, R153, -INF , !P4 ;  /* 0xff80000099997808 */ /* 0x000fe40006000000 */
[----:B------:R-:W-:-:S02]  /*9e30*/  FSEL R155, R155, -INF , !P4 ;  /* 0xff8000009b9b7808 */ /* 0x000fc40006000000 */
[----:B------:R-:W-:Y:S02]  /*9e40*/  FSEL R160, R160, -INF , !P5 ;  /* 0xff800000a0a07808 */ /* 0x000fe40006800000 */
[----:B------:R-:W-:Y:S02]  /*9e50*/  FSEL R162, R162, -INF , !P5 ;  /* 0xff800000a2a27808 */ /* 0x000fe40006800000 */
[----:B------:R-:W-:Y:S02]  /*9e60*/  ISETP.GE.AND P2, PT, R218, UR22, PT ;  /* 0x00000016da007c0c */ /* 0x000fe4000bf46270 */
[----:B------:R-:W-:Y:S02]  /*9e70*/  ISETP.GE.AND P4, PT, R219, UR22, PT ;  /* 0x00000016db007c0c */ /* 0x000fe4000bf86270 */
[----:B------:R-:W-:Y:S02]  /*9e80*/  ISETP.GE.AND P5, PT, R154, UR22, PT ;  /* 0x000000169a007c0c */ /* 0x000fe4000bfa6270 */
[----:B------:R-:W-:-:S02]  /*9e90*/  IADD3 R218, R10, 0x30, RZ ;  /* 0x000000300ada7810 */ /* 0x000fc40007ffe0ff */
[----:B------:R-:W-:Y:S02]  /*9ea0*/  IADD3 R154, R10, 0x29, RZ ;  /* 0x000000290a9a7810 */ /* 0x000fe40007ffe0ff */
[----:B------:R-:W-:Y:S02]  /*9eb0*/  FSEL R165, R165, -INF , !P3 ;  /* 0xff800000a5a57808 */ /* 0x000fe40005800000 */
[----:B------:R-:W-:Y:S02]  /*9ec0*/  FSEL R167, R167, -INF , !P3 ;  /* 0xff800000a7a77808 */ /* 0x000fe40005800000 */
[----:B------:R-:W-:Y:S02]  /*9ed0*/  FSEL R164, R164, -INF , !P4 ;  /* 0xff800000a4a47808 */ /* 0x000fe40006000000 */
[----:B------:R-:W-:Y:S02]  /*9ee0*/  FSEL R166, R166, -INF , !P4 ;  /* 0xff800000a6a67808 */ /* 0x000fe40006000000 */
[----:B------:R-:W-:-:S02]  /*9ef0*/  ISETP.GE.AND P3, PT, R218, UR22, PT ;  /* 0x00000016da007c0c */ /* 0x000fc4000bf66270 */
[----:B------:R-:W-:Y:S02]  /*9f00*/  ISETP.GE.AND P4, PT, R154, UR22, PT ;  /* 0x000000169a007c0c */ /* 0x000fe4000bf86270 */
[C---:B------:R-:W-:Y:S02]  /*9f10*/  IADD3 R218, R10.reuse, 0x38, RZ ;  /* 0x000000380ada7810 */ /* 0x040fe40007ffe0ff */
[----:B------:R-:W-:Y:S02]  /*9f20*/  IADD3 R154, R10, 0x31, RZ ;  /* 0x000000310a9a7810 */ /* 0x000fe40007ffe0ff */
[----:B------:R-:W-:Y:S02]  /*9f30*/  FSEL R169, R169, -INF , !P5 ;  /* 0xff800000a9a97808 */ /* 0x000fe40006800000 */
[----:B------:R-:W-:Y:S02]  /*9f40*/  FSEL R171, R171, -INF , !P5 ;  /* 0xff800000abab7808 */ /* 0x000fe40006800000 */
[----:B------:R-:W-:-:S02]  /*9f50*/  FSEL R168, R168, -INF , !P6 ;  /* 0xff800000a8a87808 */ /* 0x000fc40007000000 */
[----:B------:R-:W-:Y:S02]  /*9f60*/  FSEL R170, R170, -INF , !P6 ;  /* 0xff800000aaaa7808 */ /* 0x000fe40007000000 */
        /* <DEDUP_REMOVED lines=9> */
[----:B------:R-:W-:Y:S01]  /*a000*/  ISETP.GE.AND P2, PT, R154, UR22, PT ;  /* 0x000000169a007c0c */ /* 0x000fe2000bf46270 */
[C---:B------:R-:W-:Y:S01]  /*a010*/  VIADD R154, R10.reuse, 0x41 ;  /* 0x000000410a9a7836 */ /* 0x040fe20000000000 */
[----:B------:R-:W-:-:S02]  /*a020*/  IADD3 R218, R10, 0x48, RZ ;  /* 0x000000480ada7810 */ /* 0x000fc40007ffe0ff */
[----:B------:R-:W-:Y:S02]  /*a030*/  FSEL R177, R177, -INF , !P6 ;  /* 0xff800000b1b17808 */ /* 0x000fe40007000000 */
[----:B------:R-:W-:Y:S02]  /*a040*/  FSEL R179, R179, -INF , !P6 ;  /* 0xff800000b3b37808 */ /* 0x000fe40007000000 */
[----:B------:R-:W-:Y:S02]  /*a050*/  ISETP.GE.AND P6, PT, R218, UR22, PT ;  /* 0x00000016da007c0c */ /* 0x000fe4000bfc6270 */
[----:B------:R-:W-:Y:S02]  /*a060*/  FSEL R176, R176, -INF , !P3 ;  /* 0xff800000b0b07808 */ /* 0x000fe40005800000 */
[----:B------:R-:W-:Y:S02]  /*a070*/  FSEL R178, R178, -INF , !P3 ;  /* 0xff800000b2b27808 */ /* 0x000fe40005800000 */
[----:B------:R-:W-:-:S02]  /*a080*/  FMNMX R218, R233, R230, !PT ;  /* 0x000000e6e9da7209 */ /* 0x000fc40007800000 */
[----:B------:R-:W-:Y:S02]  /*a090*/  ISETP.GE.AND P3, PT, R154, UR22, PT ;  /* 0x000000169a007c0c */ /* 0x000fe4000bf66270 */
        /* <DEDUP_REMOVED lines=25> */
[----:B------:R-:W-:Y:S02]  /*a230*/  IADD3 R232, R10, 0x49, RZ ;  /* 0x000000490ae87810 */ /* 0x000fe40007ffe0ff */
[----:B------:R-:W-:Y:S02]  /*a240*/  FSEL R182, R182, -INF , !P5 ;  /* 0xff800000b6b67808 */ /* 0x000fe40006800000 */
[----:B------:R-:W-:Y:S02]  /*a250*/  FMNMX R237, R179, R218, !PT ;  /* 0x000000dab3ed7209 */ /* 0x000fe40007800000 */
[----:B------:R-:W-:-:S02]  /*a260*/  FSEL R180, R180, -INF , !P5 ;  /* 0xff800000b4b47808 */ /* 0x000fc40006800000 */
[----:B------:R-:W-:Y:S02]  /*a270*/  FMNMX R219, R177, R154, !PT ;  /* 0x0000009ab1db7209 */ /* 0x000fe40007800000 */
[----:B------:R-:W-:Y:S02]  /*a280*/  ISETP.GE.AND P5, PT, R232, UR22, PT ;  /* 0x00000016e8007c0c */ /* 0x000fe4000bfa6270 */
[----:B------:R-:W-:Y:S02]  /*a290*/  FSEL R183, R183, -INF , !P2 ;  /* 0xff800000b7b77808 */ /* 0x000fe40005000000 */
[----:B------:R-:W-:Y:S02]  /*a2a0*/  FMNMX R218, R182, R237, !PT ;  /* 0x000000edb6da7209 */ /* 0x000fe40007800000 */
[----:B------:R-:W-:Y:S02]  /*a2b0*/  IADD3 R232, R10, 0x50, RZ ;  /* 0x000000500ae87810 */ /* 0x000fe40007ffe0ff */
[----:B------:R-:W-:-:S02]  /*a2c0*/  FSEL R181, R181, -INF , !P2 ;  /* 0xff800000b5b57808 */ /* 0x000fc40005000000 */
[----:B------:R-:W-:Y:S02]  /*a2d0*/  FMNMX R154, R180, R219, !PT ;  /* 0x000000dbb49a7209 */ /* 0x000fe40007800000 */
[----:B------:R-:W-:Y:S02]  /*a2e0*/  FSEL R186, R186, -INF , !P4 ;  /* 0xff800000baba7808 */ /* 0x000fe40006000000 */
[----:B------:R-:W-:Y:S02]  /*a2f0*/  FMNMX R237, R183, R218, !PT ;  /* 0x000000dab7ed7209 */ /* 0x000fe40007800000 */
[----:B------:R-:W-:Y:S02]  /*a300*/  ISETP.GE.AND P2, PT, R232, UR22, PT ;  /* 0x00000016e8007c0c */ /* 0x000fe4000bf46270 */
[----:B------:R-:W-:Y:S02]  /*a310*/  IADD3 R232, R10, 0x51, RZ ;  /* 0x000000510ae87810 */ /* 0x000fe40007ffe0ff */
[----:B------:R-:W-:-:S02]  /*a320*/  FSEL R184, R184, -INF , !P4 ;  /* 0xff800000b8b87808 */ /* 0x000fc40006000000 */
[----:B------:R-:W-:Y:S02]  /*a330*/  FMNMX R219, R181, R154, !PT ;  /* 0x0000009ab5db7209 */ /* 0x000fe40007800000 */
[----:B------:R-:W-:Y:S02]  /*a340*/  FSEL R187, R187, -INF , !P3 ;  /* 0xff800000bbbb7808 */ /* 0x000fe40005800000 */
[----:B------:R-:W-:Y:S02]  /*a350*/  FMNMX R218, R186, R237, !PT ;  /* 0x000000edbada7209 */ /* 0x000fe40007800000 */
[----:B------:R-:W-:Y:S02]  /*a360*/  ISETP.GE.AND P4, PT, R232, UR22, PT ;  /* 0x00000016e8007c0c */ /* 0x000fe4000bf86270 */
[----:B------:R-:W-:Y:S02]  /*a370*/  FSEL R185, R185, -INF , !P3 ;  /* 0xff800000b9b97808 */ /* 0x000fe40005800000 */
[----:B------:R-:W-:-:S02]  /*a380*/  FMNMX R154, R184, R219, !PT ;  /* 0x000000dbb89a7209 */ /* 0x000fc40007800000 */
[----:B------:R-:W-:Y:S02]  /*a390*/  IADD3 R232, R10, 0x58, RZ ;  /* 0x000000580ae87810 */ /* 0x000fe40007ffe0ff */
[----:B------:R-:W-:Y:S02]  /*a3a0*/  FSEL R190, R190, -INF , !P6 ;  /* 0xff800000bebe7808 */ /* 0x000fe40007000000 */
[----:B------:R-:W-:Y:S02]  /*a3b0*/  FMNMX R237, R187, R218, !PT ;  /* 0x000000dabbed7209 */ /* 0x000fe40007800000 */
[----:B------:R-:W-:Y:S02]  /*a3c0*/  FSEL R188, R188, -INF , !P6 ;  /* 0xff800000bcbc7808 */ /* 0x000fe40007000000 */
[----:B------:R-:W-:Y:S02]  /*a3d0*/  FMNMX R219, R185, R154, !PT ;  /* 0x0000009ab9db7209 */ /* 0x000fe40007800000 */
[----:B------:R-:W-:-:S02]  /*a3e0*/  ISETP.GE.AND P3, PT, R232, UR22, PT ;  /* 0x00000016e8007c0c */ /* 0x000fc4000bf66270 */
[----:B------:R-:W-:Y:S02]  /*a3f0*/  IADD3 R232, R10, 0x59, RZ ;  /* 0x000000590ae87810 */ /* 0x000fe40007ffe0ff */
[----:B------:R-:W-:Y:S02]  /*a400*/  FSEL R191, R191, -INF , !P5 ;  /* 0xff800000bfbf7808 */ /* 0x000fe40006800000 */
[----:B------:R-:W-:Y:S02]  /*a410*/  FMNMX R218, R190, R237, !PT ;  /* 0x000000edbeda7209 */ /* 0x000fe40007800000 */
[----:B------:R-:W-:Y:S02]  /*a420*/  FSEL R189, R189, -INF , !P5 ;  /* 0xff800000bdbd7808 */ /* 0x000fe40006800000 */
[----:B------:R-:W-:Y:S02]  /*a430*/  FMNMX R154, R188, R219, !PT ;  /* 0x000000dbbc9a7209 */ /* 0x000fe40007800000 */
[----:B------:R-:W-:-:S02]  /*a440*/  ISETP.GE.AND P6, PT, R232, UR22, PT ;  /* 0x00000016e8007c0c */ /* 0x000fc4000bfc6270 */
[----:B------:R-:W-:Y:S02]  /*a450*/  FSEL R194, R194, -INF , !P2 ;  /* 0xff800000c2c27808 */ /* 0x000fe40005000000 */
[----:B------:R-:W-:Y:S02]  /*a460*/  FMNMX R237, R191, R218, !PT ;  /* 0x000000dabfed7209 */ /* 0x000fe40007800000 */
[----:B------:R-:W-:Y:S02]  /*a470*/  IADD3 R232, R10, 0x60, RZ ;  /* 0x000000600ae87810 */ /* 0x000fe40007ffe0ff */
[----:B------:R-:W-:Y:S02]  /*a480*/  FSEL R192, R192, -INF , !P2 ;  /* 0xff800000c0c07808 */ /* 0x000fe40005000000 */
[----:B------:R-:W-:Y:S02]  /*a490*/  FMNMX R219, R189, R154, !PT ;  /* 0x0000009abddb7209 */ /* 0x000fe40007800000 */
[----:B------:R-:W-:-:S02]  /*a4a0*/  FSEL R195, R195, -INF , !P4 ;  /* 0xff800000c3c37808 */ /* 0x000fc40006000000 */
[----:B------:R-:W-:Y:S02]  /*a4b0*/  FMNMX R218, R194, R237, !PT ;  /* 0x000000edc2da7209 */ /* 0x000fe40007800000 */
[----:B------:R-:W-:Y:S02]  /*a4c0*/  ISETP.GE.AND P5, PT, R232, UR22, PT ;  /* 0x00000016e8007c0c */ /* 0x000fe4000bfa6270 */
        /* <DEDUP_REMOVED lines=50> */
[----:B------:R-:W-:Y:S02]  /*a7f0*/  FSEL R212, R212, -INF , !P2 ;  /* 0xff800000d4d47808 */ /* 0x000fe40005000000 */
[----:B------:R-:W-:-:S02]  /*a800*/  FMNMX R219, R209, R154, !PT ;  /* 0x0000009ad1db7209 */ /* 0x000fc40007800000 */
[----:B------:R-:W-:Y:S02]  /*a810*/  FSEL R215, R215, -INF , !P4 ;  /* 0xff800000d7d77808 */ /* 0x000fe40006000000 */
[----:B------:R-:W-:Y:S02]  /*a820*/  FMNMX R218, R214, R237, !PT ;  /* 0x000000edd6da7209 */ /* 0x000fe40007800000 */
[----:B------:R-:W-:Y:S02]  /*a830*/  FSEL R213, R213, -INF , !P4 ;  /* 0xff800000d5d57808 */ /* 0x000fe40006000000 */
[----:B------:R-:W-:Y:S02]  /*a840*/  FMNMX R154, R212, R219, !PT ;  /* 0x000000dbd49a7209 */ /* 0x000fe40007800000 */
[----:B------:R-:W-:Y:S02]  /*a850*/  FMNMX R232, R215, R218, !PT ;  /* 0x000000dad7e87209 */ /* 0x000fe40007800000 */
[----:B------:R-:W-:-:S02]  /*a860*/  FMNMX R154, R213, R154, !PT ;  /* 0x0000009ad59a7209 */ /* 0x000fc40007800000 */
[----:B------:R-:W-:Y:S01]  /*a870*/  LEA R238, R6, R11, 0x3 ;  /* 0x0000000b06ee7211 */ /* 0x000fe200078e18ff */
[----:B------:R-:W1:Y:S01]  /*a880*/  SHFL.BFLY PT, R237, R232, 0x1, 0x1f ;  /* 0x0c201f00e8ed7f89 */ /* 0x000e6200000e0000 */
[----:B------:R-:W-:Y:S02]  /*a890*/  SHF.L.U32 R239, R3, 0x1f, RZ ;  /* 0x0000001f03ef7819 */ /* 0x000fe400000006ff */
[----:B------:R-:W-:Y:S01]  /*a8a0*/  PRMT R238, RZ, 0x654, R238 ;  /* 0x00000654ffee7816 */ /* 0x000fe200000000ee */
[----:B------:R-:W2:Y:S03]  /*a8b0*/  SHFL.BFLY PT, R219, R154, 0x1, 0x1f ;  /* 0x0c201f009adb7f89 */ /* 0x000ea600000e0000 */
[----:B------:R3:W-:Y:S01]  /*a8c0*/  SYNCS.ARRIVE.TRANS64.RED.A1T0 RZ, [R238+URZ], RZ ;  /* 0x000000ffeeff79a7 */ /* 0x0007e2000810043f */
[----:B------:R-:W4:Y:S01]  /*a8d0*/  SYNCS.PHASECHK.TRANS64.TRYWAIT P4, [R240+URZ+0x48000], R239 ;  /* 0x048000eff00075a7 */ /* 0x000f22000808017f */
[----:B-1----:R-:W-:-:S02]  /*a8e0*/  FMNMX R237, R232, R237, !PT ;  /* 0x000000ede8ed7209 */ /* 0x002fc40007800000 */
[----:B--2---:R-:W-:-:S03]  /*a8f0*/  FMNMX R236, R154, R219, !PT ;  /* 0x000000db9aec7209 */ /* 0x004fc60007800000 */
[----:B------:R-:W1:Y:S04]  /*a900*/  SHFL.BFLY PT, R218, R237, 0x2, 0x1f ;  /* 0x0c401f00edda7f89 */ /* 0x000e6800000e0000 */
[----:B------:R-:W2:Y:S01]  /*a910*/  SHFL.BFLY PT, R219, R236, 0x2, 0x1f ;  /* 0x0c401f00ecdb7f89 */ /* 0x000ea200000e0000 */
[----:B-1----:R-:W-:Y:S02]  /*a920*/  FMNMX R218, R237, R218, !PT ;  /* 0x000000daedda7209 */ /* 0x002fe40007800000 */
[----:B--2---:R-:W-:Y:S02]  /*a930*/  FMNMX R219, R236, R219, !PT ;  /* 0x000000dbecdb7209 */ /* 0x004fe40007800000 */
[----:B------:R-:W-:Y:S02]  /*a940*/  FSETP.NEU.AND P3, PT, R218, -INF , PT ;  /* 0xff800000da00780b */ /* 0x000fe40003f6d000 */
[----:B------:R-:W-:-:S02]  /*a950*/  FSETP.NEU.AND P2, PT, R219, -INF , PT ;  /* 0xff800000db00780b */ /* 0x000fc40003f4d000 */
[----:B------:R-:W-:Y:S02]  /*a960*/  FSEL R241, R218, RZ, P3 ;  /* 0x000000ffdaf17208 */ /* 0x000fe40001800000 */
[----:B------:R-:W-:-:S03]  /*a970*/  FSEL R242, R219, RZ, P2 ;  /* 0x000000ffdbf27208 */ /* 0x000fc60001000000 */
[C---:B------:R-:W-:Y:S01]  /*a980*/  FADD R230, -R241.reuse, R230 ;  /* 0x000000e6f1e67221 */ /* 0x040fe20000000100 */
[----:B------:R-:W-:Y:S01]  /*a990*/  FMUL R232, R241, UR15 ;  /* 0x0000000ff1e87c20 */ /* 0x000fe20008400000 */
[----:B------:R-:W-:Y:S02]  /*a9a0*/  FADD R154, -R242, R231 ;  /* 0x000000e7f29a7221 */ /* 0x000fe40000000100 */
[----:B------:R-:W-:Y:S01]  /*a9b0*/  FMUL R231, R230, UR15 ;  /* 0x0000000fe6e77c20 */ /* 0x000fe20008400000 */
[--C-:B------:R-:W-:Y:S01]  /*a9c0*/  FFMA R233, R233, UR15, -R232.reuse ;  /* 0x0000000fe9e97c23 */ /* 0x100fe200080008e8 */
[----:B------:R-:W-:Y:S01]  /*a9d0*/  FMUL R154, R154, UR15 ;  /* 0x0000000f9a9a7c20 */ /* 0x000fe20008400000 */
[--C-:B------:R-:W-:Y:S01]  /*a9e0*/  FFMA R155, R155, UR15, -R232.reuse ;  /* 0x0000000f9b9b7c23 */ /* 0x100fe200080008e8 */
[----:B------:R-:W-:Y:S01]  /*a9f0*/  FFMA R236, R158, UR15, -R232 ;  /* 0x0000000f9eec7c23 */ /* 0x000fe200080008e8 */
[----:B------:R-:W-:Y:S02]  /*aa00*/  FSETP.GEU.AND P6, PT, R231, -126, PT ;  /* 0xc2fc0000e700780b */ /* 0x000fe40003fce000 */
[----:B------:R-:W-:-:S02]  /*aa10*/  FSETP.GEU.AND P5, PT, R154, -126, PT ;  /* 0xc2fc00009a00780b */ /* 0x000fc40003fae000 */
[----:B------:R-:W-:Y:S02]  /*aa20*/  FSETP.GEU.AND P2, PT, R233, -126, PT ;  /* 0xc2fc0000e900780b */ /* 0x000fe40003f4e000 */
[----:B------:R-:W-:-:S07]  /*aa30*/  FSETP.GEU.AND P3, PT, R155, -126, PT ;  /* 0xc2fc00009b00780b */ /* 0x000fce0003f6e000 */
[----:B------:R-:W-:Y:S02]  /*aa40*/  @!P6 FMUL R231, R231, 0.5 ;  /* 0x3f000000e7e7e820 */ /* 0x000fe40000400000 */
[----:B------:R-:W-:Y:S02]  /*aa50*/  @!P5 FMUL R154, R154, 0.5 ;  /* 0x3f0000009a9ad820 */ /* 0x000fe40000400000 */
[----:B------:R-:W-:Y:S02]  /*aa60*/  @!P2 FMUL R233, R233, 0.5 ;  /* 0x3f000000e9e9a820 */ /* 0x000fe40000400000 */
[----:B------:R3:W1:Y:S08]  /*aa70*/  MUFU.EX2 R230, R154 ;  /* 0x0000009a00e67308 */ /* 0x0006700000000800 */
[----:B------:R-:W2:Y:S01]  /*aa80*/  MUFU.EX2 R231, R231 ;  /* 0x000000e700e77308 */ /* 0x000ea20000000800 */
[----:B---34-:R-:W-:Y:S05]  /*aa90*/  @!P4 BRA `(.L_x_44) ;  /* 0x000000580090c947 */ /* 0x018fea0003800000 */
.L_x_98:
[----:B------:R-:W-:Y:S05]  /*aaa0*/  BSYNC B0 ;  /* 0x0000000000007941 */ /* 0x000fea0003800000 */
.L_x_43:
[----:B------:R-:W-:Y:S01]  /*aab0*/  FSETP.GEU.AND P4, PT, R236, -126, PT ;  /* 0xc2fc0000ec00780b */ /* 0x000fe20003f8e000 */
[----:B------:R-:W-:Y:S01]  /*aac0*/  @!P3 FMUL R155, R155, 0.5 ;  /* 0x3f0000009b9bb820 */ /* 0x000fe20000400000 */
[----:B------:R-:W4:Y:S01]  /*aad0*/  MUFU.EX2 R158, R233 ;  /* 0x000000e9009e7308 */ /* 0x000f220000000800 */
[----:B---3--:R-:W-:Y:S01]  /*aae0*/  FFMA R240, R159, UR15, -R232 ;  /* 0x0000000f9ff07c23 */ /* 0x008fe200080008e8 */
[----:B------:R-:W-:Y:S01]  /*aaf0*/  FMUL R238, R242, UR15 ;  /* 0x0000000ff2ee7c20 */ /* 0x000fe20008400000 */
[----:B-1----:R-:W-:Y:S01]  /*ab00*/  @!P5 FMUL R230, R230, R230 ;  /* 0x000000e6e6e6d220 */ /* 0x002fe20000400000 */
[----:B--2---:R-:W-:Y:S01]  /*ab10*/  @!P6 FMUL R231, R231, R231 ;  /* 0x000000e7e7e7e220 */ /* 0x004fe20000400000 */
[----:B------:R-:W-:Y:S01]  /*ab20*/  MOV R241, 0x40000040 ;  /* 0x4000004000f17802 */ /* 0x000fe20000000f00 */
[--C-:B------:R-:W-:Y:S01]  /*ab30*/  FFMA R152, R152, UR15, -R238.reuse ;  /* 0x0000000f98987c23 */ /* 0x100fe200080008ee */
[--C-:B------:R-:W-:Y:S01]  /*ab40*/  FFMA R153, R153, UR15, -R238.reuse ;  /* 0x0000000f99997c23 */ /* 0x100fe200080008ee */
[----:B------:R1:W2:Y:S01]  /*ab50*/  MUFU.EX2 R159, R155 ;  /* 0x0000009b009f7308 */ /* 0x0002a20000000800 */
[--C-:B------:R-:W-:Y:S01]  /*ab60*/  FFMA R154, R156, UR15, -R238.reuse ;  /* 0x0000000f9c9a7c23 */ /* 0x100fe200080008ee */
[----:B------:R-:W-:Y:S01]  /*ab70*/  FSETP.GEU.AND P5, PT, R240, -126, PT ;  /* 0xc2fc0000f000780b */ /* 0x000fe20003fae000 */
[----:B------:R-:W-:Y:S01]  /*ab80*/  @!P4 FMUL R236, R236, 0.5 ;  /* 0x3f000000ececc820 */ /* 0x000fe20000400000 */
[----:B------:R-:W-:Y:S01]  /*ab90*/  FSETP.GEU.AND P6, PT, R152, -126, PT ;  /* 0xc2fc00009800780b */ /* 0x000fe20003fce000 */
[----:B------:R-:W-:Y:S05]  /*aba0*/  WARPSYNC.ALL ;  /* 0x0000000000007948 */ /* 0x000fea0003800000 */
[----:B------:R-:W3:Y:S01]  /*abb0*/  MUFU.EX2 R233, R236 ;  /* 0x000000ec00e97308 */ /* 0x000ee20000000800 */
[--C-:B-1----:R-:W-:Y:S01]  /*abc0*/  FFMA R155, R157, UR15, -R238.reuse ;  /* 0x0000000f9d9b7c23 */ /* 0x102fe200080008ee */
[----:B----4-:R-:W-:Y:S01]  /*abd0*/  @!P2 FMUL R158, R158, R158 ;  /* 0x0000009e9e9ea220 */ /* 0x010fe20000400000 */
[----:B------:R-:W-:Y:S01]  /*abe0*/  FSETP.GEU.AND P2, PT, R153, -126, PT ;  /* 0xc2fc00009900780b */ /* 0x000fe20003f4e000 */
[-C--:B------:R-:W-:Y:S01]  /*abf0*/  FMUL R24, R24, R230.reuse ;  /* 0x000000e618187220 */ /* 0x080fe20000400000 */
[----:B------:R-:W-:Y:S01]  /*ac00*/  @!P5 FMUL R240, R240, 0.5 ;  /* 0x3f000000f0f0d820 */ /* 0x000fe20000400000 */
[----:B------:R-:W-:Y:S01]  /*ac10*/  R2UR UR7, R241 ;  /* 0x00000000f10772ca */ /* 0x000fe200000e0000 */
[----:B--2---:R-:W-:Y:S01]  /*ac20*/  @!P3 FMUL R159, R159, R159 ;  /* 0x0000009f9f9fb220 */ /* 0x004fe20000400000 */
[----:B------:R-:W-:Y:S01]  /*ac30*/  FSETP.GEU.AND P3, PT, R154, -126, PT ;  /* 0xc2fc00009a00780b */ /* 0x000fe20003f6e000 */
[----:B------:R-:W-:Y:S01]  /*ac40*/  @!P6 FMUL R152, R152, 0.5 ;  /* 0x3f0000009898e820 */ /* 0x000fe20000400000 */
[----:B------:R1:W2:Y:S01]  /*ac50*/  MUFU.EX2 R156, R240 ;  /* 0x000000f0009c7308 */ /* 0x0002a20000000800 */
[-C--:B------:R-:W-:Y:S01]  /*ac60*/  FMUL R25, R25, R230.reuse ;  /* 0x000000e619197220 */ /* 0x080fe20000400000 */
[-C--:B------:R-:W-:Y:S01]  /*ac70*/  FMUL R28, R28, R230.reuse ;  /* 0x000000e61c1c7220 */ /* 0x080fe20000400000 */
[-C--:B------:R-:W-:Y:S01]  /*ac80*/  FMUL R29, R29, R230.reuse ;  /* 0x000000e61d1d7220 */ /* 0x080fe20000400000 */
[-C--:B------:R-:W-:Y:S01]  /*ac90*/  FMUL R32, R32, R230.reuse ;  /* 0x000000e620207220 */ /* 0x080fe20000400000 */
[-C--:B------:R-:W-:Y:S01]  /*aca0*/  FMUL R33, R33, R230.reuse ;  /* 0x000000e621217220 */ /* 0x080fe20000400000 */
[----:B------:R-:W-:Y:S01]  /*acb0*/  @!P2 FMUL R153, R153, 0.5 ;  /* 0x3f0000009999a820 */ /* 0x000fe20000400000 */
[----:B---3--:R-:W-:Y:S01]  /*acc0*/  @!P4 FMUL R233, R233, R233 ;  /* 0x000000e9e9e9c220 */ /* 0x008fe20000400000 */
[----:B------:R-:W-:Y:S01]  /*acd0*/  FSETP.GEU.AND P4, PT, R155, -126, PT ;  /* 0xc2fc00009b00780b */ /* 0x000fe20003f8e000 */
[----:B------:R-:W3:Y:S01]  /*ace0*/  MUFU.EX2 R239, R152 ;  /* 0x0000009800ef7308 */ /* 0x000ee20000000800 */
[----:B-1----:R-:W-:Y:S01]  /*acf0*/  LEA R240, R15, UR30, 0xc ;  /* 0x0000001e0ff07c11 */ /* 0x002fe2000f8e60ff */
[----:B------:R-:W-:Y:S01]  /*ad00*/  @!P3 FMUL R154, R154, 0.5 ;  /* 0x3f0000009a9ab820 */ /* 0x000fe20000400000 */
[-C--:B------:R-:W-:Y:S01]  /*ad10*/  FMUL R36, R36, R230.reuse ;  /* 0x000000e624247220 */ /* 0x080fe20000400000 */
[-C--:B------:R-:W-:Y:S01]  /*ad20*/  FMUL R37, R37, R230.reuse ;  /* 0x000000e625257220 */ /* 0x080fe20000400000 */
[----:B------:R-:W-:Y:S01]  /*ad30*/  R2UR UR6, R240 ;  /* 0x00000000f00672ca */ /* 0x000fe200000e0000 */
[-C--:B------:R-:W-:Y:S01]  /*ad40*/  FMUL R40, R40, R230.reuse ;  /* 0x000000e628287220 */ /* 0x080fe20000400000 */
[----:B------:R-:W-:Y:S01]  /*ad50*/  FMUL R41, R41, R230 ;  /* 0x000000e629297220 */ /* 0x000fe20000400000 */
[----:B------:R-:W1:Y:S01]  /*ad60*/  MUFU.EX2 R237, R153 ;  /* 0x0000009900ed7308 */ /* 0x000e620000000800 */
[----:B--2---:R-:W-:Y:S01]  /*ad70*/  @!P5 FMUL R156, R156, R156 ;  /* 0x0000009c9c9cd220 */ /* 0x004fe20000400000 */
[-C--:B------:R-:W-:Y:S01]  /*ad80*/  FMUL R44, R44, R230.reuse ;  /* 0x000000e62c2c7220 */ /* 0x080fe20000400000 */
[-C--:B------:R-:W-:Y:S01]  /*ad90*/  FMUL R45, R45, R230.reuse ;  /* 0x000000e62d2d7220 */ /* 0x080fe20000400000 */
[----:B------:R-:W-:Y:S01]  /*ada0*/  @!P4 FMUL R155, R155, 0.5 ;  /* 0x3f0000009b9bc820 */ /* 0x000fe20000400000 */
[-C--:B------:R-:W-:Y:S01]  /*adb0*/  FMUL R48, R48, R230.reuse ;  /* 0x000000e630307220 */ /* 0x080fe20000400000 */
[-C--:B------:R-:W-:Y:S01]  /*adc0*/  FMUL R49, R49, R230.reuse ;  /* 0x000000e631317220 */ /* 0x080fe20000400000 */
[-C--:B------:R-:W-:Y:S01]  /*add0*/  FMUL R52, R52, R230.reuse ;  /* 0x000000e634347220 */ /* 0x080fe20000400000 */
[----:B------:R-:W2:Y:S01]  /*ade0*/  MUFU.EX2 R236, R154 ;  /* 0x0000009a00ec7308 */ /* 0x000ea20000000800 */
[----:B---3--:R-:W-:Y:S01]  /*adf0*/  @!P6 FMUL R239, R239, R239 ;  /* 0x000000efefefe220 */ /* 0x008fe20000400000 */
[-C--:B------:R-:W-:Y:S01]  /*ae00*/  FMUL R53, R53, R230.reuse ;  /* 0x000000e635357220 */ /* 0x080fe20000400000 */
[-C--:B------:R-:W-:Y:S01]  /*ae10*/  FMUL R56, R56, R230.reuse ;  /* 0x000000e638387220 */ /* 0x080fe20000400000 */
[-C--:B------:R-:W-:Y:S01]  /*ae20*/  FMUL R57, R57, R230.reuse ;  /* 0x000000e639397220 */ /* 0x080fe20000400000 */
[-C--:B------:R-:W-:Y:S01]  /*ae30*/  FMUL R60, R60, R230.reuse ;  /* 0x000000e63c3c7220 */ /* 0x080fe20000400000 */
[-C--:B------:R-:W-:Y:S01]  /*ae40*/  FMUL R61, R61, R230.reuse ;  /* 0x000000e63d3d7220 */ /* 0x080fe20000400000 */
[-C--:B------:R-:W-:Y:S01]  /*ae50*/  FMUL R64, R64, R230.reuse ;  /* 0x000000e640407220 */ /* 0x080fe20000400000 */
        /* <DEDUP_REMOVED lines=8> */
[----:B------:R-:W-:Y:S01]  /*aee0*/  FMUL R77, R77, R230 ;  /* 0x000000e64d4d7220 */ /* 0x000fe20000400000 */
[----:B--2---:R-:W-:Y:S01]  /*aef0*/  @!P3 FMUL R236, R236, R236 ;  /* 0x000000ecececb220 */ /* 0x004fe20000400000 */
[-C--:B------:R-:W-:Y:S01]  /*af00*/  FMUL R80, R80, R230.reuse ;  /* 0x000000e650507220 */ /* 0x080fe20000400000 */
[-C--:B------:R-:W-:Y:S01]  /*af10*/  FMUL R81, R81, R230.reuse ;  /* 0x000000e651517220 */ /* 0x080fe20000400000 */
[-C--:B------:R-:W-:Y:S01]  /*af20*/  FMUL R84, R84, R230.reuse ;  /* 0x000000e654547220 */ /* 0x080fe20000400000 */
[-C--:B------:R-:W-:Y:S01]  /*af30*/  FMUL R85, R85, R230.reuse ;  /* 0x000000e655557220 */ /* 0x080fe20000400000 */
[-C--:B------:R-:W-:Y:S01]  /*af40*/  FMUL R88, R88, R230.reuse ;  /* 0x000000e658587220 */ /* 0x080fe20000400000 */
[-C--:B------:R-:W-:Y:S01]  /*af50*/  FMUL R89, R89, R230.reuse ;  /* 0x000000e659597220 */ /* 0x080fe20000400000 */
[-C--:B------:R-:W-:Y:S01]  /*af60*/  FMUL R92, R92, R230.reuse ;  /* 0x000000e65c5c7220 */ /* 0x080fe20000400000 */
        /* <DEDUP_REMOVED lines=95> */
[--C-:B------:R-:W-:Y:S01]  /*b560*/  FFMA R160, R160, UR15, -R238.reuse ;  /* 0x0000000fa0a07c23 */ /* 0x100fe200080008ee */
[----:B------:R-:W-:Y:S01]  /*b570*/  F2FP.BF16.F32.PACK_AB R155, R156, R233 ;  /* 0x000000e99c9b723e */ /* 0x000fe200000010ff */
[----:B------:R-:W-:Y:S01]  /*b580*/  FFMA R161, R161, UR15, -R238 ;  /* 0x0000000fa1a17c23 */ /* 0x000fe200080008ee */
[----:B------:R-:W-:Y:S01]  /*b590*/  F2FP.BF16.F32.PACK_AB R152, R237, R239 ;  /* 0x000000efed98723e */ /* 0x000fe200000010ff */
[--C-:B------:R-:W-:Y:S01]  /*b5a0*/  FFMA R162, R162, UR15, -R232.reuse ;  /* 0x0000000fa2a27c23 */ /* 0x100fe200080008e8 */
[----:B------:R-:W-:Y:S01]  /*b5b0*/  F2FP.BF16.F32.PACK_AB R154, R157, R236 ;  /* 0x000000ec9d9a723e */ /* 0x000fe200000010ff */
[--C-:B------:R-:W-:Y:S01]  /*b5c0*/  FFMA R163, R163, UR15, -R232.reuse ;  /* 0x0000000fa3a37c23 */ /* 0x100fe200080008e8 */
[----:B------:R-:W-:Y:S01]  /*b5d0*/  FSETP.GEU.AND P3, PT, R160, -126, PT ;  /* 0xc2fc0000a000780b */ /* 0x000fe20003f6e000 */
[--C-:B------:R-:W-:Y:S01]  /*b5e0*/  FFMA R241, R166, UR15, -R232.reuse ;  /* 0x0000000fa6f17c23 */ /* 0x100fe200080008e8 */
[----:B------:R-:W-:Y:S01]  /*b5f0*/  WARPGROUP.ARRIVE ;  /* 0x00000000000079c5 */ /* 0x000fe20000000000 */
[----:B------:R-:W-:Y:S01]  /*b600*/  FSETP.GEU.AND P6, PT, R161, -126, PT ;  /* 0xc2fc0000a100780b */ /* 0x000fe20003fce000 */
[----:B------:R-:W-:Y:S01]  /*b610*/  FFMA R242, R167, UR15, -R232 ;  /* 0x0000000fa7f27c23 */ /* 0x000fe200080008e8 */
[----:B------:R-:W-:Y:S01]  /*b620*/  FSETP.GEU.AND P5, PT, R162, -126, PT ;  /* 0xc2fc0000a200780b */ /* 0x000fe20003fae000 */
[--C-:B------:R-:W-:Y:S01]  /*b630*/  FFMA R168, R168, UR15, -R238.reuse ;  /* 0x0000000fa8a87c23 */ /* 0x100fe200080008ee */
[----:B------:R-:W-:Y:S01]  /*b640*/  FSETP.GEU.AND P2, PT, R163, -126, PT ;  /* 0xc2fc0000a300780b */ /* 0x000fe20003f4e000 */
[----:B------:R-:W-:Y:S01]  /*b650*/  HGMMA.64x256x16.F32.BF16 R24, R152, gdesc[UR4].tnspB, R24, gsb0 ;  /* 0x43e0000498187df0 */ /* 0x000fe20008001818 */
[----:B------:R-:W-:Y:S01]  /*b660*/  FFMA R169, R169, UR15, -R238 ;  /* 0x0000000fa9a97c23 */ /* 0x000fe200080008ee */
[--C-:B------:R-:W-:Y:S01]  /*b670*/  FFMA R170, R170, UR15, -R232.reuse ;  /* 0x0000000faaaa7c23 */ /* 0x100fe200080008e8 */
[----:B------:R-:W-:Y:S01]  /*b680*/  FFMA R171, R171, UR15, -R232 ;  /* 0x0000000fabab7c23 */ /* 0x000fe200080008e8 */
[--C-:B------:R-:W-:Y:S01]  /*b690*/  FFMA R176, R176, UR15, -R238.reuse ;  /* 0x0000000fb0b07c23 */ /* 0x100fe200080008ee */
[----:B------:R-:W-:Y:S01]  /*b6a0*/  @!P3 FMUL R160, R160, 0.5 ;  /* 0x3f000000a0a0b820 */ /* 0x000fe20000400000 */
[----:B------:R-:W-:Y:S01]  /*b6b0*/  FFMA R177, R177, UR15, -R238 ;  /* 0x0000000fb1b17c23 */ /* 0x000fe200080008ee */
[--C-:B------:R-:W-:Y:S01]  /*b6c0*/  FFMA R178, R178, UR15, -R232.reuse ;  /* 0x0000000fb2b27c23 */ /* 0x100fe200080008e8 */
[----:B------:R-:W-:Y:S01]  /*b6d0*/  @!P6 FMUL R161, R161, 0.5 ;  /* 0x3f000000a1a1e820 */ /* 0x000fe20000400000 */
[----:B------:R-:W-:Y:S01]  /*b6e0*/  FFMA R179, R179, UR15, -R232 ;  /* 0x0000000fb3b37c23 */ /* 0x000fe200080008e8 */
[----:B------:R-:W-:Y:S01]  /*b6f0*/  @!P5 FMUL R162, R162, 0.5 ;  /* 0x3f000000a2a2d820 */ /* 0x000fe20000400000 */
[----:B------:R-:W1:Y:S01]  /*b700*/  MUFU.EX2 R160, R160 ;  /* 0x000000a000a07308 */ /* 0x000e620000000800 */
[----:B------:R-:W-:Y:S01]  /*b710*/  @!P2 FMUL R163, R163, 0.5 ;  /* 0x3f000000a3a3a820 */ /* 0x000fe20000400000 */
[--C-:B------:R-:W-:Y:S01]  /*b720*/  FFMA R184, R184, UR15, -R238.reuse ;  /* 0x0000000fb8b87c23 */ /* 0x100fe200080008ee */
[----:B------:R-:W-:Y:S01]  /*b730*/  FFMA R185, R185, UR15, -R238 ;  /* 0x0000000fb9b97c23 */ /* 0x000fe200080008ee */
[--C-:B------:R-:W-:Y:S01]  /*b740*/  FFMA R186, R186, UR15, -R232.reuse ;  /* 0x0000000fbaba7c23 */ /* 0x100fe200080008e8 */
[----:B------:R-:W-:Y:S01]  /*b750*/  FFMA R187, R187, UR15, -R232 ;  /* 0x0000000fbbbb7c23 */ /* 0x000fe200080008e8 */
[--C-:B------:R-:W-:Y:S01]  /*b760*/  FFMA R188, R188, UR15, -R238.reuse ;  /* 0x0000000fbcbc7c23 */ /* 0x100fe200080008ee */
[--C-:B------:R-:W-:Y:S01]  /*b770*/  FFMA R192, R192, UR15, -R238.reuse ;  /* 0x0000000fc0c07c23 */ /* 0x100fe200080008ee */
[----:B------:R-:W2:Y:S01]  /*b780*/  MUFU.EX2 R161, R161 ;  /* 0x000000a100a17308 */ /* 0x000ea20000000800 */
[----:B------:R-:W-:Y:S01]  /*b790*/  FFMA R193, R193, UR15, -R238 ;  /* 0x0000000fc1c17c23 */ /* 0x000fe200080008ee */
[--C-:B------:R-:W-:Y:S01]  /*b7a0*/  FFMA R194, R194, UR15, -R232.reuse ;  /* 0x0000000fc2c27c23 */ /* 0x100fe200080008e8 */
[----:B------:R-:W-:Y:S01]  /*b7b0*/  FFMA R195, R195, UR15, -R232 ;  /* 0x0000000fc3c37c23 */ /* 0x000fe200080008e8 */
[--C-:B------:R-:W-:Y:S01]  /*b7c0*/  FFMA R200, R200, UR15, -R238.reuse ;  /* 0x0000000fc8c87c23 */ /* 0x100fe200080008ee */
[----:B------:R-:W-:Y:S01]  /*b7d0*/  FFMA R201, R201, UR15, -R238 ;  /* 0x0000000fc9c97c23 */ /* 0x000fe200080008ee */
[--C-:B------:R-:W-:Y:S01]  /*b7e0*/  FFMA R202, R202, UR15, -R232.reuse ;  /* 0x0000000fcaca7c23 */ /* 0x100fe200080008e8 */
[----:B------:R-:W-:Y:S01]  /*b7f0*/  FFMA R203, R203, UR15, -R232 ;  /* 0x0000000fcbcb7c23 */ /* 0x000fe200080008e8 */
[----:B------:R-:W3:Y:S01]  /*b800*/  MUFU.EX2 R162, R162 ;  /* 0x000000a200a27308 */ /* 0x000ee20000000800 */
[----:B-1----:R-:W-:Y:S01]  /*b810*/  @!P3 FMUL R160, R160, R160 ;  /* 0x000000a0a0a0b220 */ /* 0x002fe20000400000 */
[--C-:B------:R-:W-:Y:S01]  /*b820*/  FFMA R208, R208, UR15, -R238.reuse ;  /* 0x0000000fd0d07c23 */ /* 0x100fe200080008ee */
[----:B------:R-:W-:Y:S01]  /*b830*/  FFMA R209, R209, UR15, -R238 ;  /* 0x0000000fd1d17c23 */ /* 0x000fe200080008ee */
[--C-:B------:R-:W-:Y:S01]  /*b840*/  FFMA R210, R210, UR15, -R232.reuse ;  /* 0x0000000fd2d27c23 */ /* 0x100fe200080008e8 */
[----:B------:R-:W-:Y:S01]  /*b850*/  FFMA R211, R211, UR15, -R232 ;  /* 0x0000000fd3d37c23 */ /* 0x000fe200080008e8 */
[----:B------:R-:W-:Y:S01]  /*b860*/  FFMA R230, R230, R13, R239 ;  /* 0x0000000de6e67223 */ /* 0x000fe200000000ef */
[----:B------:R-:W-:Y:S01]  /*b870*/  FFMA R12, R231, R12, R158 ;  /* 0x0000000ce70c7223 */ /* 0x000fe2000000009e */
[----:B------:R-:W1:Y:S01]  /*b880*/  MUFU.EX2 R163, R163 ;  /* 0x000000a300a37308 */ /* 0x000e620000000800 */
[----:B--2---:R-:W-:Y:S01]  /*b890*/  @!P6 FMUL R161, R161, R161 ;  /* 0x000000a1a1a1e220 */ /* 0x004fe20000400000 */
[----:B------:R-:W-:Y:S01]  /*b8a0*/  FSETP.GEU.AND P6, PT, R241, -126, PT ;  /* 0xc2fc0000f100780b */ /* 0x000fe20003fce000 */
[----:B------:R-:W-:Y:S01]  /*b8b0*/  FADD R237, R230, R237 ;  /* 0x000000ede6ed7221 */ /* 0x000fe20000000000 */
[----:B------:R-:W-:Y:S01]  /*b8c0*/  FADD R12, R12, R159 ;  /* 0x0000009f0c0c7221 */ /* 0x000fe20000000000 */
[----:B------:R-:W-:-:S02]  /*b8d0*/  VIADD R6, R6, 0x1 ;  /* 0x0000000106067836 */ /* 0x000fc40000000000 */
[----:B------:R-:W-:Y:S01]  /*b8e0*/  FADD R236, R237, R236 ;  /* 0x000000ecedec7221 */ /* 0x000fe20000000000 */
[----:B------:R-:W-:Y:S01]  /*b8f0*/  FADD R233, R12, R233 ;  /* 0x000000e90ce97221 */ /* 0x000fe20000000000 */
[----:B---3--:R-:W-:Y:S01]  /*b900*/  @!P5 FMUL R162, R162, R162 ;  /* 0x000000a2a2a2d220 */ /* 0x008fe20000400000 */
[----:B------:R-:W-:Y:S01]  /*b910*/  FSETP.GEU.AND P5, PT, R242, -126, PT ;  /* 0xc2fc0000f200780b */ /* 0x000fe20003fae000 */
[----:B------:R-:W-:Y:S01]  /*b920*/  FADD R157, R236, R157 ;  /* 0x0000009dec9d7221 */ /* 0x000fe20000000000 */
[----:B------:R-:W-:-:S03]  /*b930*/  FADD R233, R233, R156 ;  /* 0x0000009ce9e97221 */ /* 0x000fc60000000000 */
[----:B------:R-:W-:Y:S01]  /*b940*/  @!P6 FMUL R241, R241, 0.5 ;  /* 0x3f000000f1f1e820 */ /* 0x000fe20000400000 */
[----:B-1----:R-:W-:Y:S01]  /*b950*/  @!P2 FMUL R163, R163, R163 ;  /* 0x000000a3a3a3a220 */ /* 0x002fe20000400000 */
[----:B------:R-:W-:-:S06]  /*b960*/  FSETP.GEU.AND P2, PT, R171, -126, PT ;  /* 0xc2fc0000ab00780b */ /* 0x000fcc0003f4e000 */
[----:B------:R-:W-:-:S07]  /*b970*/  @!P5 FMUL R242, R242, 0.5 ;  /* 0x3f000000f2f2d820 */ /* 0x000fce0000400000 */
[----:B------:R-:W-:-:S06]  /*b980*/  @!P2 FMUL R171, R171, 0.5 ;  /* 0x3f000000ababa820 */ /* 0x000fcc0000400000 */
[----:B------:R-:W1:Y:S02]  /*b990*/  MUFU.EX2 R171, R171 ;  /* 0x000000ab00ab7308 */ /* 0x000e640000000800 */
[----:B-1----:R-:W-:Y:S01]  /*b9a0*/  @!P2 FMUL R171, R171, R171 ;  /* 0x000000abababa220 */ /* 0x002fe20000400000 */
[----:B------:R-:W-:-:S13]  /*b9b0*/  FSETP.GEU.AND P2, PT, R179, -126, PT ;  /* 0xc2fc0000b300780b */ /* 0x000fda0003f4e000 */
        /* <DEDUP_REMOVED lines=17> */
[----:B------:R-:W1:Y:S01]  /*bad0*/  MUFU.EX2 R211, R211 ;  /* 0x000000d300d37308 */ /* 0x000e620000000800 */
[----:B------:R-:W-:Y:S02]  /*bae0*/  WARPGROUP.DEPBAR.LE gsb0, 0x0 ;  /* 0x00008000000079c5 */ /* 0x000fe40000010000 */
[--C-:B------:R-:W-:Y:S01]  /*baf0*/  FFMA R154, R164, UR15, -R238.reuse ;  /* 0x0000000fa49a7c23 */ /* 0x100fe200080008ee */
[----:B------:R-:W-:-:S04]  /*bb00*/  FFMA R155, R165, UR15, -R238 ;  /* 0x0000000fa59b7c23 */ /* 0x000fc800080008ee */
[----:B------:R2:W3:Y:S01]  /*bb10*/  MUFU.EX2 R164, R242 ;  /* 0x000000f200a47308 */ /* 0x0004e20000000800 */
[----:B------:R-:W-:Y:S01]  /*bb20*/  IADD3 R152, R240, 0x80, RZ ;  /* 0x00000080f0987810 */ /* 0x000fe20007ffe0ff */
[----:B-1----:R-:W-:Y:S01]  /*bb30*/  @!P2 FMUL R211, R211, R211 ;  /* 0x000000d3d3d3a220 */ /* 0x002fe20000400000 */
[----:B------:R-:W-:Y:S02]  /*bb40*/  FSETP.GEU.AND P4, PT, R154, -126, PT ;  /* 0xc2fc00009a00780b */ /* 0x000fe40003f8e000 */
[----:B------:R-:W-:Y:S02]  /*bb50*/  FSETP.GEU.AND P3, PT, R155, -126, PT ;  /* 0xc2fc00009b00780b */ /* 0x000fe40003f6e000 */
[----:B------:R-:W-:Y:S01]  /*bb60*/  MOV R153, 0x40000040 ;  /* 0x4000004000997802 */ /* 0x000fe20000000f00 */
[----:B------:R1:W4:Y:S01]  /*bb70*/  MUFU.EX2 R165, R241 ;  /* 0x000000f100a57308 */ /* 0x0003220000000800 */
[----:B------:R-:W-:Y:S01]  /*bb80*/  R2UR UR6, R152 ;  /* 0x00000000980672ca */ /* 0x000fe200000e0000 */
[----:B--2---:R-:W-:Y:S01]  /*bb90*/  FFMA R242, R175, UR15, -R232 ;  /* 0x0000000faff27c23 */ /* 0x004fe200080008e8 */
[----:B------:R-:W-:-:S02]  /*bba0*/  R2UR UR7, R153 ;  /* 0x00000000990772ca */ /* 0x000fc400000e0000 */
[----:B------:R-:W-:Y:S01]  /*bbb0*/  F2FP.BF16.F32.PACK_AB R152, R161, R160 ;  /* 0x000000a0a198723e */ /* 0x000fe200000010ff */
[----:B------:R-:W-:Y:S01]  /*bbc0*/  FADD R160, R157, R160 ;  /* 0x000000a09da07221 */ /* 0x000fe20000000000 */
[----:B------:R-:W-:Y:S01]  /*bbd0*/  F2FP.BF16.F32.PACK_AB R153, R163, R162 ;  /* 0x000000a2a399723e */ /* 0x000fe200000010ff */
[----:B------:R-:W-:Y:S01]  /*bbe0*/  @!P4 FMUL R154, R154, 0.5 ;  /* 0x3f0000009a9ac820 */ /* 0x000fe20000400000 */
[----:B---3--:R-:W-:Y:S01]  /*bbf0*/  @!P5 FMUL R164, R164, R164 ;  /* 0x000000a4a4a4d220 */ /* 0x008fe20000400000 */
[----:B------:R-:W-:Y:S01]  /*bc00*/  @!P3 FMUL R155, R155, 0.5 ;  /* 0x3f0000009b9bb820 */ /* 0x000fe20000400000 */
[----:B------:R-:W-:Y:S01]  /*bc10*/  FSETP.GEU.AND P5, PT, R170, -126, PT ;  /* 0xc2fc0000aa00780b */ /* 0x000fe20003fae000 */
[----:B------:R-:W2:Y:S01]  /*bc20*/  MUFU.EX2 R167, R154 ;  /* 0x0000009a00a77308 */ /* 0x000ea20000000800 */
[----:B-1----:R-:W-:Y:S01]  /*bc30*/  FFMA R241, R174, UR15, -R232 ;  /* 0x0000000faef17c23 */ /* 0x002fe200080008e8 */
[----:B------:R-:W-:Y:S01]  /*bc40*/  FADD R162, R233, R162 ;  /* 0x000000a2e9a27221 */ /* 0x000fe20000000000 */
[----:B------:R-:W-:Y:S01]  /*bc50*/  FADD R160, R160, R161 ;  /* 0x000000a1a0a07221 */ /* 0x000fe20000000000 */
[----:B------:R-:W-:Y:S01]  /*bc60*/  ISETP.NE.AND P2, PT, R6, 0x4, PT ;  /* 0x000000040600780c */ /* 0x000fe20003f45270 */
[----:B----4-:R-:W-:Y:S01]  /*bc70*/  @!P6 FMUL R165, R165, R165 ;  /* 0x000000a5a5a5e220 */ /* 0x010fe20000400000 */
[----:B------:R-:W-:Y:S01]  /*bc80*/  FSETP.GEU.AND P6, PT, R169, -126, PT ;  /* 0xc2fc0000a900780b */ /* 0x000fe20003fce000 */
[----:B------:R-:W-:Y:S01]  /*bc90*/  FADD R162, R162, R163 ;  /* 0x000000a3a2a27221 */ /* 0x000fe20000000000 */
[----:B------:R1:W3:Y:S04]  /*bca0*/  MUFU.EX2 R166, R155 ;  /* 0x0000009b00a67308 */ /* 0x0002e80000000800 */
[----:B------:R-:W-:Y:S01]  /*bcb0*/  @!P5 FMUL R170, R170, 0.5 ;  /* 0x3f000000aaaad820 */ /* 0x000fe20000400000 */
[----:B--2---:R-:W-:Y:S01]  /*bcc0*/  @!P4 FMUL R167, R167, R167 ;  /* 0x000000a7a7a7c220 */ /* 0x004fe20000400000 */
[----:B-1----:R-:W-:-:S05]  /*bcd0*/  F2FP.BF16.F32.PACK_AB R155, R164, R165 ;  /* 0x000000a5a49b723e */ /* 0x002fca00000010ff */
[----:B------:R-:W-:Y:S01]  /*bce0*/  @!P6 FMUL R169, R169, 0.5 ;  /* 0x3f000000a9a9e820 */ /* 0x000fe20000400000 */
[----:B------:R-:W1:Y:S01]  /*bcf0*/  MUFU.EX2 R170, R170 ;  /* 0x000000aa00aa7308 */ /* 0x000e620000000800 */
[----:B------:R-:W-:Y:S01]  /*bd00*/  FADD R165, R162, R165 ;  /* 0x000000a5a2a57221 */ /* 0x000fe20000000000 */
[----:B---3--:R-:W-:Y:S01]  /*bd10*/  @!P3 FMUL R166, R166, R166 ;  /* 0x000000a6a6a6b220 */ /* 0x008fe20000400000 */
[----:B------:R-:W-:Y:S02]  /*bd20*/  FSETP.GEU.AND P3, PT, R168, -126, PT ;  /* 0xc2fc0000a800780b */ /* 0x000fe40003f6e000 */
[----:B------:R-:W-:-:S03]  /*bd30*/  FADD R165, R165, R164 ;  /* 0x000000a4a5a57221 */ /* 0x000fc60000000000 */
[----:B------:R-:W2:Y:S01]  /*bd40*/  MUFU.EX2 R169, R169 ;  /* 0x000000a900a97308 */ /* 0x000ea20000000800 */
[----:B------:R-:W-:Y:S01]  /*bd50*/  F2FP.BF16.F32.PACK_AB R154, R166, R167 ;  /* 0x000000a7a69a723e */ /* 0x000fe200000010ff */
[----:B------:R-:W-:-:S03]  /*bd60*/  FADD R167, R160, R167 ;  /* 0x000000a7a0a77221 */ /* 0x000fc60000000000 */
[----:B------:R-:W-:Y:S01]  /*bd70*/  WARPGROUP.ARRIVE ;  /* 0x00000000000079c5 */ /* 0x000fe20000000000 */
[----:B------:R-:W-:Y:S01]  /*bd80*/  FADD R167, R167, R166 ;  /* 0x000000a6a7a77221 */ /* 0x000fe20000000000 */
[----:B-1----:R-:W-:Y:S01]  /*bd90*/  @!P5 FMUL R170, R170, R170 ;  /* 0x000000aaaaaad220 */ /* 0x002fe20000400000 */
[----:B------:R-:W-:Y:S01]  /*bda0*/  FSETP.GEU.AND P5, PT, R242, -126, PT ;  /* 0xc2fc0000f200780b */ /* 0x000fe20003fae000 */
[----:B------:R-:W-:Y:S02]  /*bdb0*/  @!P3 FMUL R168, R168, 0.5 ;  /* 0x3f000000a8a8b820 */ /* 0x000fe40000400000 */
[----:B------:R-:W-:Y:S04]  /*bdc0*/  HGMMA.64x256x16.F32.BF16 R24, R152, gdesc[UR4].tnspB, R24, gsb0 ;  /* 0x43e0000498187df0 */ /* 0x000fe80008001818 */
[----:B------:R-:W1:Y:S01]  /*bdd0*/  MUFU.EX2 R168, R168 ;  /* 0x000000a800a87308 */ /* 0x000e620000000800 */
[----:B--2---:R-:W-:Y:S01]  /*bde0*/  @!P6 FMUL R169, R169, R169 ;  /* 0x000000a9a9a9e220 */ /* 0x004fe20000400000 */
[----:B------:R-:W-:-:S04]  /*bdf0*/  FSETP.GEU.AND P6, PT, R241, -126, PT ;  /* 0xc2fc0000f100780b */ /* 0x000fc80003fce000 */
[----:B------:R-:W-:-:S09]  /*be00*/  @!P5 FMUL R242, R242, 0.5 ;  /* 0x3f000000f2f2d820 */ /* 0x000fd20000400000 */
[----:B------:R-:W-:Y:S01]  /*be10*/  @!P6 FMUL R241, R241, 0.5 ;  /* 0x3f000000f1f1e820 */ /* 0x000fe20000400000 */
[----:B-1----:R-:W-:Y:S01]  /*be20*/  @!P3 FMUL R168, R168, R168 ;  /* 0x000000a8a8a8b220 */ /* 0x002fe20000400000 */
[----:B------:R-:W-:Y:S02]  /*be30*/  WARPGROUP.DEPBAR.LE gsb0, 0x0 ;  /* 0x00008000000079c5 */ /* 0x000fe40000010000 */
[--C-:B------:R-:W-:Y:S01]  /*be40*/  FFMA R154, R172, UR15, -R238.reuse ;  /* 0x0000000fac9a7c23 */ /* 0x100fe200080008ee */
[----:B------:R-:W-:Y:S01]  /*be50*/  FFMA R155, R173, UR15, -R238 ;  /* 0x0000000fad9b7c23 */ /* 0x000fe200080008ee */
[----:B------:R1:W2:Y:S01]  /*be60*/  MUFU.EX2 R172, R242 ;  /* 0x000000f200ac7308 */ /* 0x0002a20000000800 */
[----:B------:R-:W-:Y:S02]  /*be70*/  IADD3 R152, R240, 0x100, RZ ;  /* 0x00000100f0987810 */ /* 0x000fe40007ffe0ff */
[----:B------:R-:W-:Y:S02]  /*be80*/  FSETP.GEU.AND P4, PT, R154, -126, PT ;  /* 0xc2fc00009a00780b */ /* 0x000fe40003f8e000 */
[----:B------:R-:W-:-:S02]  /*be90*/  FSETP.GEU.AND P3, PT, R155, -126, PT ;  /* 0xc2fc00009b00780b */ /* 0x000fc40003f6e000 */
[----:B------:R-:W-:Y:S01]  /*bea0*/  MOV R153, 0x40000040 ;  /* 0x4000004000997802 */ /* 0x000fe20000000f00 */
[----:B------:R3:W4:Y:S01]  /*beb0*/  MUFU.EX2 R173, R241 ;  /* 0x000000f100ad7308 */ /* 0x0007220000000800 */
[----:B------:R-:W-:Y:S01]  /*bec0*/  R2UR UR6, R152 ;  /* 0x00000000980672ca */ /* 0x000fe200000e0000 */
[----:B-1----:R-:W-:Y:S01]  /*bed0*/  FFMA R242, R183, UR15, -R232 ;  /* 0x0000000fb7f27c23 */ /* 0x002fe200080008e8 */
[----:B------:R-:W-:Y:S02]  /*bee0*/  R2UR UR7, R153 ;  /* 0x00000000990772ca */ /* 0x000fe400000e0000 */
[----:B------:R-:W-:Y:S01]  /*bef0*/  F2FP.BF16.F32.PACK_AB R152, R169, R168 ;  /* 0x000000a8a998723e */ /* 0x000fe200000010ff */
[----:B------:R-:W-:Y:S01]  /*bf00*/  FADD R168, R167, R168 ;  /* 0x000000a8a7a87221 */ /* 0x000fe20000000000 */
[----:B------:R-:W-:Y:S01]  /*bf10*/  F2FP.BF16.F32.PACK_AB R153, R171, R170 ;  /* 0x000000aaab99723e */ /* 0x000fe200000010ff */
[----:B------:R-:W-:Y:S01]  /*bf20*/  @!P4 FMUL R154, R154, 0.5 ;  /* 0x3f0000009a9ac820 */ /* 0x000fe20000400000 */
[----:B--2---:R-:W-:Y:S01]  /*bf30*/  @!P5 FMUL R172, R172, R172 ;  /* 0x000000acacacd220 */ /* 0x004fe20000400000 */
[----:B------:R-:W-:Y:S01]  /*bf40*/  @!P3 FMUL R155, R155, 0.5 ;  /* 0x3f0000009b9bb820 */ /* 0x000fe20000400000 */
[----:B------:R-:W-:Y:S01]  /*bf50*/  FSETP.GEU.AND P5, PT, R178, -126, PT ;  /* 0xc2fc0000b200780b */ /* 0x000fe20003fae000 */
[----:B------:R-:W1:Y:S01]  /*bf60*/  MUFU.EX2 R175, R154 ;  /* 0x0000009a00af7308 */ /* 0x000e620000000800 */
[----:B---3--:R-:W-:Y:S01]  /*bf70*/  FFMA R241, R182, UR15, -R232 ;  /* 0x0000000fb6f17c23 */ /* 0x008fe200080008e8 */
[----:B------:R-:W-:Y:S01]  /*bf80*/  FADD R170, R165, R170 ;  /* 0x000000aaa5aa7221 */ /* 0x000fe20000000000 */
[----:B------:R-:W-:Y:S01]  /*bf90*/  FADD R168, R168, R169 ;  /* 0x000000a9a8a87221 */ /* 0x000fe20000000000 */
[----:B----4-:R-:W-:Y:S01]  /*bfa0*/  @!P6 FMUL R173, R173, R173 ;  /* 0x000000adadade220 */ /* 0x010fe20000400000 */
[----:B------:R-:W-:Y:S01]  /*bfb0*/  FSETP.GEU.AND P6, PT, R177, -126, PT ;  /* 0xc2fc0000b100780b */ /* 0x000fe20003fce000 */
[----:B------:R-:W-:-:S02]  /*bfc0*/  FADD R170, R170, R171 ;  /* 0x000000abaaaa7221 */ /* 0x000fc40000000000 */
[----:B------:R2:W3:Y:S04]  /*bfd0*/  MUFU.EX2 R174, R155 ;  /* 0x0000009b00ae7308 */ /* 0x0004e80000000800 */
[----:B------:R-:W-:Y:S01]  /*bfe0*/  @!P5 FMUL R178, R178, 0.5 ;  /* 0x3f000000b2b2d820 */ /* 0x000fe20000400000 */
[----:B-1----:R-:W-:Y:S01]  /*bff0*/  @!P4 FMUL R175, R175, R175 ;  /* 0x000000afafafc220 */ /* 0x002fe20000400000 */
[----:B--2---:R-:W-:-:S04]  /*c000*/  F2FP.BF16.F32.PACK_AB R155, R172, R173 ;  /* 0x000000adac9b723e */ /* 0x004fc800000010ff */
        /* <DEDUP_REMOVED lines=53> */
[----:B------:R-:W-:Y:S01]  /*c360*/  FSETP.GEU.AND P4, PT, R188, -126, PT ;  /* 0xc2fc0000bc00780b */ /* 0x000fe20003f8e000 */
[----:B------:R-:W-:Y:S01]  /*c370*/  FADD R181, R178, R181 ;  /* 0x000000b5b2b57221 */ /* 0x000fe20000000000 */
[----:B---3--:R-:W-:Y:S01]  /*c380*/  @!P3 FMUL R182, R182, R182 ;  /* 0x000000b6b6b6b220 */ /* 0x008fe20000400000 */
[----:B------:R-:W-:Y:S02]  /*c390*/  FSETP.GEU.AND P3, PT, R184, -126, PT ;  /* 0xc2fc0000b800780b */ /* 0x000fe40003f6e000 */
[----:B------:R-:W-:Y:S02]  /*c3a0*/  FADD R181, R181, R180 ;  /* 0x000000b4b5b57221 */ /* 0x000fe40000000000 */
[----:B------:R-:W2:Y:S01]  /*c3b0*/  MUFU.EX2 R185, R185 ;  /* 0x000000b900b97308 */ /* 0x000ea20000000800 */
[----:B------:R-:W-:Y:S01]  /*c3c0*/  F2FP.BF16.F32.PACK_AB R154, R182, R183 ;  /* 0x000000b7b69a723e */ /* 0x000fe200000010ff */
[----:B------:R-:W-:-:S03]  /*c3d0*/  FADD R183, R176, R183 ;  /* 0x000000b7b0b77221 */ /* 0x000fc60000000000 */
[----:B------:R-:W-:Y:S01]  /*c3e0*/  WARPGROUP.ARRIVE ;  /* 0x00000000000079c5 */ /* 0x000fe20000000000 */
[----:B------:R-:W-:Y:S01]  /*c3f0*/  @!P4 FMUL R188, R188, 0.5 ;  /* 0x3f000000bcbcc820 */ /* 0x000fe20000400000 */
[----:B------:R-:W-:Y:S01]  /*c400*/  FADD R183, R183, R182 ;  /* 0x000000b6b7b77221 */ /* 0x000fe20000000000 */
[----:B-1----:R-:W-:Y:S01]  /*c410*/  @!P5 FMUL R186, R186, R186 ;  /* 0x000000bababad220 */ /* 0x002fe20000400000 */
[----:B------:R-:W-:Y:S01]  /*c420*/  FSETP.GEU.AND P5, PT, R241, -126, PT ;  /* 0xc2fc0000f100780b */ /* 0x000fe20003fae000 */
[----:B------:R-:W-:Y:S01]  /*c430*/  @!P3 FMUL R184, R184, 0.5 ;  /* 0x3f000000b8b8b820 */ /* 0x000fe20000400000 */
[----:B------:R-:W-:Y:S01]  /*c440*/  HGMMA.64x256x16.F32.BF16 R24, R152, gdesc[UR4].tnspB, R24, gsb0 ;  /* 0x43e0000498187df0 */ /* 0x000fe20008001818 */
[----:B------:R-:W1:Y:S01]  /*c450*/  MUFU.EX2 R188, R188 ;  /* 0x000000bc00bc7308 */ /* 0x000e620000000800 */
[----:B--2---:R-:W-:-:S07]  /*c460*/  @!P6 FMUL R185, R185, R185 ;  /* 0x000000b9b9b9e220 */ /* 0x004fce0000400000 */
[----:B------:R-:W2:Y:S02]  /*c470*/  MUFU.EX2 R184, R184 ;  /* 0x000000b800b87308 */ /* 0x000ea40000000800 */
[----:B------:R-:W-:-:S06]  /*c480*/  @!P5 FMUL R241, R241, 0.5 ;  /* 0x3f000000f1f1d820 */ /* 0x000fcc0000400000 */
[----:B------:R3:W4:Y:S01]  /*c490*/  MUFU.EX2 R191, R241 ;  /* 0x000000f100bf7308 */ /* 0x0007220000000800 */
[----:B-1----:R-:W-:Y:S01]  /*c4a0*/  @!P4 FMUL R188, R188, R188 ;  /* 0x000000bcbcbcc220 */ /* 0x002fe20000400000 */
[----:B--2---:R-:W-:Y:S01]  /*c4b0*/  @!P3 FMUL R184, R184, R184 ;  /* 0x000000b8b8b8b220 */ /* 0x004fe20000400000 */
[----:B---3--:R-:W-:Y:S01]  /*c4c0*/  FFMA R241, R198, UR15, -R232 ;  /* 0x0000000fc6f17c23 */ /* 0x008fe200080008e8 */
[----:B----4-:R-:W-:Y:S01]  /*c4d0*/  @!P5 FMUL R191, R191, R191 ;  /* 0x000000bfbfbfd220 */ /* 0x010fe20000400000 */
[----:B------:R-:W-:-:S13]  /*c4e0*/  FSETP.GEU.AND P5, PT, R194, -126, PT ;  /* 0xc2fc0000c200780b */ /* 0x000fda0003fae000 */
[----:B------:R-:W-:-:S06]  /*c4f0*/  @!P5 FMUL R194, R194, 0.5 ;  /* 0x3f000000c2c2d820 */ /* 0x000fcc0000400000 */
[----:B------:R-:W1:Y:S02]  /*c500*/  MUFU.EX2 R194, R194 ;  /* 0x000000c200c27308 */ /* 0x000e640000000800 */
[----:B-1----:R-:W-:Y:S01]  /*c510*/  @!P5 FMUL R194, R194, R194 ;  /* 0x000000c2c2c2d220 */ /* 0x002fe20000400000 */
[----:B------:R-:W-:-:S13]  /*c520*/  FSETP.GEU.AND P5, PT, R242, -126, PT ;  /* 0xc2fc0000f200780b */ /* 0x000fda0003fae000 */
[----:B------:R-:W-:-:S04]  /*c530*/  @!P5 FMUL R242, R242, 0.5 ;  /* 0x3f000000f2f2d820 */ /* 0x000fc80000400000 */
[----:B------:R1:W2:Y:S02]  /*c540*/  MUFU.EX2 R199, R242 ;  /* 0x000000f200c77308 */ /* 0x0002a40000000800 */
[----:B-1----:R-:W-:Y:S01]  /*c550*/  FFMA R242, R207, UR15, -R232 ;  /* 0x0000000fcff27c23 */ /* 0x002fe200080008e8 */
[----:B--2---:R-:W-:Y:S01]  /*c560*/  @!P5 FMUL R199, R199, R199 ;  /* 0x000000c7c7c7d220 */ /* 0x004fe20000400000 */
[----:B------:R-:W-:-:S13]  /*c570*/  FSETP.GEU.AND P5, PT, R202, -126, PT ;  /* 0xc2fc0000ca00780b */ /* 0x000fda0003fae000 */
[----:B------:R-:W-:-:S06]  /*c580*/  @!P5 FMUL R202, R202, 0.5 ;  /* 0x3f000000cacad820 */ /* 0x000fcc0000400000 */
[----:B------:R-:W1:Y:S02]  /*c590*/  MUFU.EX2 R202, R202 ;  /* 0x000000ca00ca7308 */ /* 0x000e640000000800 */
[----:B-1----:R-:W-:Y:S01]  /*c5a0*/  @!P5 FMUL R202, R202, R202 ;  /* 0x000000cacacad220 */ /* 0x002fe20000400000 */
[----:B------:R-:W-:-:S13]  /*c5b0*/  FSETP.GEU.AND P5, PT, R242, -126, PT ;  /* 0xc2fc0000f200780b */ /* 0x000fda0003fae000 */
[----:B------:R-:W-:Y:S01]  /*c5c0*/  @!P5 FMUL R242, R242, 0.5 ;  /* 0x3f000000f2f2d820 */ /* 0x000fe20000400000 */
[----:B------:R-:W-:Y:S02]  /*c5d0*/  WARPGROUP.DEPBAR.LE gsb0, 0x0 ;  /* 0x00008000000079c5 */ /* 0x000fe40000010000 */
[----:B------:R-:W-:Y:S01]  /*c5e0*/  FFMA R154, R189, UR15, -R238 ;  /* 0x0000000fbd9a7c23 */ /* 0x000fe200080008ee */
[----:B------:R-:W-:Y:S01]  /*c5f0*/  FFMA R155, R190, UR15, -R232 ;  /* 0x0000000fbe9b7c23 */ /* 0x000fe200080008e8 */
[----:B------:R-:W-:Y:S02]  /*c600*/  IADD3 R152, R240, 0x200, RZ ;  /* 0x00000200f0987810 */ /* 0x000fe40007ffe0ff */
[----:B------:R-:W-:Y:S02]  /*c610*/  MOV R153, 0x40000040 ;  /* 0x4000004000997802 */ /* 0x000fe40000000f00 */
[----:B------:R-:W-:Y:S02]  /*c620*/  FSETP.GEU.AND P3, PT, R154, -126, PT ;  /* 0xc2fc00009a00780b */ /* 0x000fe40003f6e000 */
[----:B------:R-:W-:-:S02]  /*c630*/  FSETP.GEU.AND P6, PT, R155, -126, PT ;  /* 0xc2fc00009b00780b */ /* 0x000fc40003fce000 */
[----:B------:R-:W-:Y:S02]  /*c640*/  R2UR UR6, R152 ;  /* 0x00000000980672ca */ /* 0x000fe400000e0000 */
[----:B------:R-:W-:Y:S02]  /*c650*/  R2UR UR7, R153 ;  /* 0x00000000990772ca */ /* 0x000fe400000e0000 */
[----:B------:R-:W-:Y:S01]  /*c660*/  F2FP.BF16.F32.PACK_AB R152, R185, R184 ;  /* 0x000000b8b998723e */ /* 0x000fe200000010ff */
[----:B------:R-:W-:Y:S01]  /*c670*/  FADD R184, R183, R184 ;  /* 0x000000b8b7b87221 */ /* 0x000fe20000000000 */
[----:B------:R-:W-:Y:S01]  /*c680*/  F2FP.BF16.F32.PACK_AB R153, R187, R186 ;  /* 0x000000babb99723e */ /* 0x000fe200000010ff */
[----:B------:R-:W-:Y:S02]  /*c690*/  FADD R186, R181, R186 ;  /* 0x000000bab5ba7221 */ /* 0x000fe40000000000 */
[----:B------:R-:W-:Y:S01]  /*c6a0*/  @!P3 FMUL R154, R154, 0.5 ;  /* 0x3f0000009a9ab820 */ /* 0x000fe20000400000 */
[----:B------:R-:W-:Y:S01]  /*c6b0*/  FADD R185, R184, R185 ;  /* 0x000000b9b8b97221 */ /* 0x000fe20000000000 */
[----:B------:R-:W-:Y:S01]  /*c6c0*/  @!P6 FMUL R155, R155, 0.5 ;  /* 0x3f0000009b9be820 */ /* 0x000fe20000400000 */
[----:B------:R-:W-:Y:S01]  /*c6d0*/  FADD R187, R186, R187 ;  /* 0x000000bbbabb7221 */ /* 0x000fe20000000000 */
[----:B------:R-:W1:Y:S08]  /*c6e0*/  MUFU.EX2 R189, R154 ;  /* 0x0000009a00bd7308 */ /* 0x000e700000000800 */
[----:B------:R-:W2:Y:S01]  /*c6f0*/  MUFU.EX2 R190, R155 ;  /* 0x0000009b00be7308 */ /* 0x000ea20000000800 */
[----:B-1----:R-:W-:Y:S01]  /*c700*/  @!P3 FMUL R189, R189, R189 ;  /* 0x000000bdbdbdb220 */ /* 0x002fe20000400000 */
[----:B------:R-:W-:-:S04]  /*c710*/  FSETP.GEU.AND P3, PT, R192, -126, PT ;  /* 0xc2fc0000c000780b */ /* 0x000fc80003f6e000 */
[----:B------:R-:W-:Y:S01]  /*c720*/  F2FP.BF16.F32.PACK_AB R154, R189, R188 ;  /* 0x000000bcbd9a723e */ /* 0x000fe200000010ff */
[----:B------:R-:W-:Y:S01]  /*c730*/  FADD R188, R185, R188 ;  /* 0x000000bcb9bc7221 */ /* 0x000fe20000000000 */
[----:B--2---:R-:W-:Y:S01]  /*c740*/  @!P6 FMUL R190, R190, R190 ;  /* 0x000000bebebee220 */ /* 0x004fe20000400000 */
[----:B------:R-:W-:Y:S02]  /*c750*/  FSETP.GEU.AND P6, PT, R193, -126, PT ;  /* 0xc2fc0000c100780b */ /* 0x000fe40003fce000 */
[----:B------:R-:W-:Y:S02]  /*c760*/  FADD R189, R188, R189 ;  /* 0x000000bdbcbd7221 */ /* 0x000fe40000000000 */
[----:B------:R-:W-:Y:S02]  /*c770*/  F2FP.BF16.F32.PACK_AB R155, R191, R190 ;  /* 0x000000bebf9b723e */ /* 0x000fe400000010ff */
[----:B------:R-:W-:Y:S01]  /*c780*/  @!P3 FMUL R192, R192, 0.5 ;  /* 0x3f000000c0c0b820 */ /* 0x000fe20000400000 */
[----:B------:R-:W-:Y:S01]  /*c790*/  FADD R190, R187, R190 ;  /* 0x000000bebbbe7221 */ /* 0x000fe20000000000 */
[----:B------:R-:W-:-:S03]  /*c7a0*/  WARPGROUP.ARRIVE ;  /* 0x00000000000079c5 */ /* 0x000fc60000000000 */
[----:B------:R-:W-:Y:S01]  /*c7b0*/  FADD R191, R190, R191 ;  /* 0x000000bfbebf7221 */ /* 0x000fe20000000000 */
[----:B------:R-:W1:Y:S01]  /*c7c0*/  MUFU.EX2 R192, R192 ;  /* 0x000000c000c07308 */ /* 0x000e620000000800 */
[----:B------:R-:W-:Y:S01]  /*c7d0*/  @!P6 FMUL R193, R193, 0.5 ;  /* 0x3f000000c1c1e820 */ /* 0x000fe20000400000 */
[----:B------:R-:W-:Y:S06]  /*c7e0*/  HGMMA.64x256x16.F32.BF16 R24, R152, gdesc[UR4].tnspB, R24, gsb0 ;  /* 0x43e0000498187df0 */ /* 0x000fec0008001818 */
[----:B------:R-:W2:Y:S01]  /*c7f0*/  MUFU.EX2 R193, R193 ;  /* 0x000000c100c17308 */ /* 0x000ea20000000800 */
[----:B-1----:R-:W-:Y:S01]  /*c800*/  @!P3 FMUL R192, R192, R192 ;  /* 0x000000c0c0c0b220 */ /* 0x002fe20000400000 */
[----:B--2---:R-:W-:Y:S01]  /*c810*/  @!P6 FMUL R193, R193, R193 ;  /* 0x000000c1c1c1e220 */ /* 0x004fe20000400000 */
[----:B------:R-:W-:-:S13]  /*c820*/  FSETP.GEU.AND P6, PT, R241, -126, PT ;  /* 0xc2fc0000f100780b */ /* 0x000fda0003fce000 */
[----:B------:R-:W-:Y:S01]  /*c830*/  @!P6 FMUL R241, R241, 0.5 ;  /* 0x3f000000f1f1e820 */ /* 0x000fe20000400000 */
[----:B------:R-:W-:Y:S02]  /*c840*/  WARPGROUP.DEPBAR.LE gsb0, 0x0 ;  /* 0x00008000000079c5 */ /* 0x000fe40000010000 */
[--C-:B------:R-:W-:Y:S01]  /*c850*/  FFMA R154, R196, UR15, -R238.reuse ;  /* 0x0000000fc49a7c23 */ /* 0x100fe200080008ee */
[----:B------:R-:W-:Y:S01]  /*c860*/  FFMA R155, R197, UR15, -R238 ;  /* 0x0000000fc59b7c23 */ /* 0x000fe200080008ee */
[----:B------:R1:W2:Y:S01]  /*c870*/  MUFU.EX2 R196, R241 ;  /* 0x000000f100c47308 */ /* 0x0002a20000000800 */
[----:B------:R-:W-:Y:S02]  /*c880*/  IADD3 R152, R240, 0x280, RZ ;  /* 0x00000280f0987810 */ /* 0x000fe40007ffe0ff */
[----:B------:R-:W-:Y:S02]  /*c890*/  FSETP.GEU.AND P4, PT, R154, -126, PT ;  /* 0xc2fc00009a00780b */ /* 0x000fe40003f8e000 */
[----:B------:R-:W-:-:S02]  /*c8a0*/  FSETP.GEU.AND P3, PT, R155, -126, PT ;  /* 0xc2fc00009b00780b */ /* 0x000fc40003f6e000 */
[----:B------:R-:W-:Y:S02]  /*c8b0*/  MOV R153, 0x40000040 ;  /* 0x4000004000997802 */ /* 0x000fe40000000f00 */
[----:B------:R-:W-:Y:S01]  /*c8c0*/  R2UR UR6, R152 ;  /* 0x00000000980672ca */ /* 0x000fe200000e0000 */
[----:B-1----:R-:W-:Y:S01]  /*c8d0*/  FFMA R241, R206, UR15, -R232 ;  /* 0x0000000fcef17c23 */ /* 0x002fe200080008e8 */
[----:B------:R-:W-:Y:S01]  /*c8e0*/  R2UR UR7, R153 ;  /* 0x00000000990772ca */ /* 0x000fe200000e0000 */
[----:B------:R-:W1:Y:S01]  /*c8f0*/  MUFU.EX2 R206, R242 ;  /* 0x000000f200ce7308 */ /* 0x000e620000000800 */
[----:B------:R-:W-:Y:S01]  /*c900*/  F2FP.BF16.F32.PACK_AB R152, R193, R192 ;  /* 0x000000c0c198723e */ /* 0x000fe200000010ff */
[----:B------:R-:W-:Y:S01]  /*c910*/  FADD R192, R189, R192 ;  /* 0x000000c0bdc07221 */ /* 0x000fe20000000000 */
[----:B------:R-:W-:Y:S01]  /*c920*/  F2FP.BF16.F32.PACK_AB R153, R195, R194 ;  /* 0x000000c2c399723e */ /* 0x000fe200000010ff */
[----:B------:R-:W-:Y:S01]  /*c930*/  @!P4 FMUL R154, R154, 0.5 ;  /* 0x3f0000009a9ac820 */ /* 0x000fe20000400000 */
[----:B--2---:R-:W-:Y:S01]  /*c940*/  @!P6 FMUL R196, R196, R196 ;  /* 0x000000c4c4c4e220 */ /* 0x004fe20000400000 */
[----:B------:R-:W-:Y:S01]  /*c950*/  @!P3 FMUL R155, R155, 0.5 ;  /* 0x3f0000009b9bb820 */ /* 0x000fe20000400000 */
[----:B------:R-:W-:Y:S01]  /*c960*/  FSETP.GEU.AND P6, PT, R201, -126, PT ;  /* 0xc2fc0000c900780b */ /* 0x000fe20003fce000 */
[----:B------:R-:W2:Y:S01]  /*c970*/  MUFU.EX2 R198, R154 ;  /* 0x0000009a00c67308 */ /* 0x000ea20000000800 */
[----:B------:R-:W-:Y:S01]  /*c980*/  FADD R194, R191, R194 ;  /* 0x000000c2bfc27221 */ /* 0x000fe20000000000 */
[----:B------:R-:W-:-:S03]  /*c990*/  FADD R193, R192, R193 ;  /* 0x000000c1c0c17221 */ /* 0x000fc60000000000 */
[----:B------:R-:W-:-:S03]  /*c9a0*/  FADD R195, R194, R195 ;  /* 0x000000c3c2c37221 */ /* 0x000fc60000000000 */
[----:B------:R3:W4:Y:S01]  /*c9b0*/  MUFU.EX2 R197, R155 ;  /* 0x0000009b00c57308 */ /* 0x0007220000000800 */
[----:B-1----:R-:W-:Y:S01]  /*c9c0*/  @!P5 FMUL R206, R206, R206 ;  /* 0x000000cececed220 */ /* 0x002fe20000400000 */
[----:B------:R-:W-:Y:S02]  /*c9d0*/  FSETP.GEU.AND P5, PT, R210, -126, PT ;  /* 0xc2fc0000d200780b */ /* 0x000fe40003fae000 */
[----:B------:R-:W-:Y:S01]  /*c9e0*/  @!P6 FMUL R201, R201, 0.5 ;  /* 0x3f000000c9c9e820 */ /* 0x000fe20000400000 */
[----:B--2---:R-:W-:Y:S01]  /*c9f0*/  @!P4 FMUL R198, R198, R198 ;  /* 0x000000c6c6c6c220 */ /* 0x004fe20000400000 */
[----:B---3--:R-:W-:-:S04]  /*ca00*/  F2FP.BF16.F32.PACK_AB R155, R199, R196 ;  /* 0x000000c4c79b723e */ /* 0x008fc800000010ff */
[----:B------:R-:W1:Y:S01]  /*ca10*/  MUFU.EX2 R201, R201 ;  /* 0x000000c900c97308 */ /* 0x000e620000000800 */
[----:B------:R-:W-:-:S04]  /*ca20*/  FADD R196, R195, R196 ;  /* 0x000000c4c3c47221 */ /* 0x000fc80000000000 */
[----:B------:R-:W-:Y:S01]  /*ca30*/  @!P5 FMUL R210, R210, 0.5 ;  /* 0x3f000000d2d2d820 */ /* 0x000fe20000400000 */
[----:B------:R-:W-:Y:S01]  /*ca40*/  FADD R199, R196, R199 ;  /* 0x000000c7c4c77221 */ /* 0x000fe20000000000 */
[----:B----4-:R-:W-:Y:S01]  /*ca50*/  @!P3 FMUL R197, R197, R197 ;  /* 0x000000c5c5c5b220 */ /* 0x010fe20000400000 */
[----:B------:R-:W-:-:S03]  /*ca60*/  FSETP.GEU.AND P3, PT, R200, -126, PT ;  /* 0xc2fc0000c800780b */ /* 0x000fc60003f6e000 */
[----:B------:R-:W2:Y:S01]  /*ca70*/  MUFU.EX2 R210, R210 ;  /* 0x000000d200d27308 */ /* 0x000ea20000000800 */
[----:B------:R-:W-:Y:S01]  /*ca80*/  F2FP.BF16.F32.PACK_AB R154, R197, R198 ;  /* 0x000000c6c59a723e */ /* 0x000fe200000010ff */
[----:B------:R-:W-:-:S03]  /*ca90*/  FADD R198, R193, R198 ;  /* 0x000000c6c1c67221 */ /* 0x000fc60000000000 */
[----:B------:R-:W-:Y:S01]  /*caa0*/  WARPGROUP.ARRIVE ;  /* 0x00000000000079c5 */ /* 0x000fe20000000000 */
[----:B------:R-:W-:Y:S01]  /*cab0*/  FADD R197, R198, R197 ;  /* 0x000000c5c6c57221 */ /* 0x000fe20000000000 */
[----:B-1----:R-:W-:Y:S01]  /*cac0*/  @!P6 FMUL R201, R201, R201 ;  /* 0x000000c9c9c9e220 */ /* 0x002fe20000400000 */
[----:B------:R-:W-:Y:S02]  /*cad0*/  FSETP.GEU.AND P6, PT, R241, -126, PT ;  /* 0xc2fc0000f100780b */ /* 0x000fe40003fce000 */
[----:B------:R-:W-:Y:S01]  /*cae0*/  @!P3 FMUL R200, R200, 0.5 ;  /* 0x3f000000c8c8b820 */ /* 0x000fe20000400000 */
[----:B------:R-:W-:Y:S05]  /*caf0*/  HGMMA.64x256x16.F32.BF16 R24, R152, gdesc[UR4].tnspB, R24, gsb0 ;  /* 0x43e0000498187df0 */ /* 0x000fea0008001818 */
[----:B------:R-:W1:Y:S01]  /*cb00*/  MUFU.EX2 R200, R200 ;  /* 0x000000c800c87308 */ /* 0x000e620000000800 */
[----:B--2---:R-:W-:-:S04]  /*cb10*/  @!P5 FMUL R210, R210, R210 ;  /* 0x000000d2d2d2d220 */ /* 0x004fc80000400000 */
[----:B------:R-:W-:Y:S01]  /*cb20*/  @!P6 FMUL R241, R241, 0.5 ;  /* 0x3f000000f1f1e820 */ /* 0x000fe20000400000 */
[----:B-1----:R-:W-:Y:S01]  /*cb30*/  @!P3 FMUL R200, R200, R200 ;  /* 0x000000c8c8c8b220 */ /* 0x002fe20000400000 */
[----:B------:R-:W-:Y:S02]  /*cb40*/  WARPGROUP.DEPBAR.LE gsb0, 0x0 ;  /* 0x00008000000079c5 */ /* 0x000fe40000010000 */
[--C-:B------:R-:W-:Y:S01]  /*cb50*/  FFMA R154, R204, UR15, -R238.reuse ;  /* 0x0000000fcc9a7c23 */ /* 0x100fe200080008ee */
[----:B------:R-:W-:Y:S01]  /*cb60*/  FFMA R155, R205, UR15, -R238 ;  /* 0x0000000fcd9b7c23 */ /* 0x000fe200080008ee */
[----:B------:R-:W-:Y:S01]  /*cb70*/  IADD3 R152, R240, 0x300, RZ ;  /* 0x00000300f0987810 */ /* 0x000fe20007ffe0ff */
[----:B------:R-:W1:Y:S01]  /*cb80*/  MUFU.EX2 R205, R241 ;  /* 0x000000f100cd7308 */ /* 0x000e620000000800 */
[----:B------:R-:W-:Y:S02]  /*cb90*/  MOV R153, 0x40000040 ;  /* 0x4000004000997802 */ /* 0x000fe40000000f00 */
[----:B------:R-:W-:-:S02]  /*cba0*/  FSETP.GEU.AND P4, PT, R154, -126, PT ;  /* 0xc2fc00009a00780b */ /* 0x000fc40003f8e000 */
[----:B------:R-:W-:Y:S02]  /*cbb0*/  FSETP.GEU.AND P3, PT, R155, -126, PT ;  /* 0xc2fc00009b00780b */ /* 0x000fe40003f6e000 */
[----:B------:R-:W-:Y:S02]  /*cbc0*/  R2UR UR6, R152 ;  /* 0x00000000980672ca */ /* 0x000fe400000e0000 */
[----:B------:R-:W-:Y:S02]  /*cbd0*/  R2UR UR7, R153 ;  /* 0x00000000990772ca */ /* 0x000fe400000e0000 */
[----:B------:R-:W-:Y:S01]  /*cbe0*/  F2FP.BF16.F32.PACK_AB R152, R201, R200 ;  /* 0x000000c8c998723e */ /* 0x000fe200000010ff */
[----:B------:R-:W-:Y:S01]  /*cbf0*/  FADD R200, R197, R200 ;  /* 0x000000c8c5c87221 */ /* 0x000fe20000000000 */
[----:B------:R-:W-:Y:S01]  /*cc00*/  F2FP.BF16.F32.PACK_AB R153, R203, R202 ;  /* 0x000000cacb99723e */ /* 0x000fe200000010ff */
[----:B------:R-:W-:Y:S01]  /*cc10*/  FADD R202, R199, R202 ;  /* 0x000000cac7ca7221 */ /* 0x000fe20000000000 */
[----:B------:R-:W-:Y:S01]  /*cc20*/  IADD3 R240, R240, 0x380, RZ ;  /* 0x00000380f0f07810 */ /* 0x000fe20007ffe0ff */
[----:B------:R-:W-:Y:S01]  /*cc30*/  @!P4 FMUL R154, R154, 0.5 ;  /* 0x3f0000009a9ac820 */ /* 0x000fe20000400000 */
[----:B-1----:R-:W-:Y:S01]  /*cc40*/  @!P6 FMUL R205, R205, R205 ;  /* 0x000000cdcdcde220 */ /* 0x002fe20000400000 */
[----:B------:R-:W-:Y:S01]  /*cc50*/  @!P3 FMUL R155, R155, 0.5 ;  /* 0x3f0000009b9bb820 */ /* 0x000fe20000400000 */
[----:B------:R-:W-:Y:S01]  /*cc60*/  FSETP.GEU.AND P6, PT, R209, -126, PT ;  /* 0xc2fc0000d100780b */ /* 0x000fe20003fce000 */
[----:B------:R-:W1:Y:S01]  /*cc70*/  MUFU.EX2 R207, R154 ;  /* 0x0000009a00cf7308 */ /* 0x000e620000000800 */
[----:B------:R-:W-:Y:S01]  /*cc80*/  MOV R241, 0x40000040 ;  /* 0x4000004000f17802 */ /* 0x000fe20000000f00 */
[----:B------:R-:W-:Y:S01]  /*cc90*/  FADD R200, R200, R201 ;  /* 0x000000c9c8c87221 */ /* 0x000fe20000000000 */
[----:B------:R-:W-:-:S05]  /*cca0*/  FADD R202, R202, R203 ;  /* 0x000000cbcaca7221 */ /* 0x000fca0000000000 */
[----:B------:R2:W3:Y:S04]  /*ccb0*/  MUFU.EX2 R204, R155 ;  /* 0x0000009b00cc7308 */ /* 0x0004e80000000800 */
[----:B------:R-:W-:Y:S01]  /*ccc0*/  @!P6 FMUL R209, R209, 0.5 ;  /* 0x3f000000d1d1e820 */ /* 0x000fe20000400000 */
[----:B-1----:R-:W-:Y:S01]  /*ccd0*/  @!P4 FMUL R207, R207, R207 ;  /* 0x000000cfcfcfc220 */ /* 0x002fe20000400000 */
[----:B--2---:R-:W-:-:S04]  /*cce0*/  F2FP.BF16.F32.PACK_AB R155, R206, R205 ;  /* 0x000000cdce9b723e */ /* 0x004fc800000010ff */
[----:B------:R-:W1:Y:S01]  /*ccf0*/  MUFU.EX2 R209, R209 ;  /* 0x000000d100d17308 */ /* 0x000e620000000800 */
[----:B------:R-:W-:-:S04]  /*cd00*/  FADD R205, R202, R205 ;  /* 0x000000cdcacd7221 */ /* 0x000fc80000000000 */
[----:B------:R-:W-:Y:S01]  /*cd10*/  FADD R205, R205, R206 ;  /* 0x000000cecdcd7221 */ /* 0x000fe20000000000 */
[----:B---3--:R-:W-:Y:S01]  /*cd20*/  @!P3 FMUL R204, R204, R204 ;  /* 0x000000ccccccb220 */ /* 0x008fe20000400000 */
[----:B------:R-:W-:-:S04]  /*cd30*/  FSETP.GEU.AND P3, PT, R208, -126, PT ;  /* 0xc2fc0000d000780b */ /* 0x000fc80003f6e000 */
[----:B------:R-:W-:Y:S01]  /*cd40*/  F2FP.BF16.F32.PACK_AB R154, R204, R207 ;  /* 0x000000cfcc9a723e */ /* 0x000fe200000010ff */
[----:B------:R-:W-:-:S03]  /*cd50*/  FADD R207, R200, R207 ;  /* 0x000000cfc8cf7221 */ /* 0x000fc60000000000 */
[----:B------:R-:W-:Y:S01]  /*cd60*/  WARPGROUP.ARRIVE ;  /* 0x00000000000079c5 */ /* 0x000fe20000000000 */
[----:B------:R-:W-:Y:S01]  /*cd70*/  FADD R207, R207, R204 ;  /* 0x000000cccfcf7221 */ /* 0x000fe20000000000 */
[----:B-1----:R-:W-:-:S03]  /*cd80*/  @!P6 FMUL R209, R209, R209 ;  /* 0x000000d1d1d1e220 */ /* 0x002fc60000400000 */
[----:B------:R-:W-:Y:S01]  /*cd90*/  @!P3 FMUL R208, R208, 0.5 ;  /* 0x3f000000d0d0b820 */ /* 0x000fe20000400000 */
[----:B------:R-:W-:Y:S01]  /*cda0*/  HGMMA.64x256x16.F32.BF16 R24, R152, gdesc[UR4].tnspB, R24, gsb0 ;  /* 0x43e0000498187df0 */ /* 0x000fe20008001818 */
[----:B------:R-:W-:Y:S02]  /*cdb0*/  R2UR UR6, R240 ;  /* 0x00000000f00672ca */ /* 0x000fe400000e0000 */
[----:B------:R-:W-:Y:S02]  /*cdc0*/  R2UR UR7, R241 ;  /* 0x00000000f10772ca */ /* 0x000fe400000e0000 */
[----:B------:R-:W1:Y:S02]  /*cdd0*/  MUFU.EX2 R208, R208 ;  /* 0x000000d000d07308 */ /* 0x000e640000000800 */
[----:B-1----:R-:W-:Y:S01]  /*cde0*/  @!P3 FMUL R208, R208, R208 ;  /* 0x000000d0d0d0b220 */ /* 0x002fe20000400000 */
[----:B------:R-:W-:Y:S02]  /*cdf0*/  WARPGROUP.DEPBAR.LE gsb0, 0x0 ;  /* 0x00008000000079c5 */ /* 0x000fe40000010000 */
[----:B------:R-:W-:Y:S01]  /*ce00*/  FFMA R152, R212, UR15, -R238 ;  /* 0x0000000fd4987c23 */ /* 0x000fe200080008ee */
[----:B------:R-:W-:Y:S01]  /*ce10*/  FFMA R153, R214, UR15, -R232 ;  /* 0x0000000fd6997c23 */ /* 0x000fe200080008e8 */
[----:B------:R-:W-:Y:S01]  /*ce20*/  FFMA R238, R213, UR15, -R238 ;  /* 0x0000000fd5ee7c23 */ /* 0x000fe200080008ee */
[----:B------:R-:W-:-:S02]  /*ce30*/  FFMA R232, R215, UR15, -R232 ;  /* 0x0000000fd7e87c23 */ /* 0x000fc400080008e8 */
[----:B------:R-:W-:Y:S02]  /*ce40*/  FSETP.GEU.AND P4, PT, R152, -126, PT ;  /* 0xc2fc00009800780b */ /* 0x000fe40003f8e000 */
[----:B------:R-:W-:Y:S02]  /*ce50*/  FSETP.GEU.AND P3, PT, R238, -126, PT ;  /* 0xc2fc0000ee00780b */ /* 0x000fe40003f6e000 */
[----:B------:R-:W-:Y:S02]  /*ce60*/  FSETP.GEU.AND P6, PT, R153, -126, PT ;  /* 0xc2fc00009900780b */ /* 0x000fe40003fce000 */
[----:B------:R-:W-:-:S07]  /*ce70*/  FSETP.GEU.AND P5, PT, R232, -126, PT ;  /* 0xc2fc0000e800780b */ /* 0x000fce0003fae000 */
[----:B------:R-:W-:Y:S02]  /*ce80*/  @!P4 FMUL R152, R152, 0.5 ;  /* 0x3f0000009898c820 */ /* 0x000fe40000400000 */
[----:B------:R-:W-:Y:S02]  /*ce90*/  @!P3 FMUL R238, R238, 0.5 ;  /* 0x3f000000eeeeb820 */ /* 0x000fe40000400000 */
[----:B------:R-:W-:Y:S01]  /*cea0*/  @!P6 FMUL R153, R153, 0.5 ;  /* 0x3f0000009999e820 */ /* 0x000fe20000400000 */
[----:B------:R1:W2:Y:S01]  /*ceb0*/  MUFU.EX2 R214, R152 ;  /* 0x0000009800d67308 */ /* 0x0002a20000000800 */
[----:B------:R-:W-:-:S07]  /*cec0*/  @!P5 FMUL R232, R232, 0.5 ;  /* 0x3f000000e8e8d820 */ /* 0x000fce0000400000 */
[----:B------:R-:W3:Y:S01]  /*ced0*/  MUFU.EX2 R213, R238 ;  /* 0x000000ee00d57308 */ /* 0x000ee20000000800 */
[----:B-1----:R-:W-:Y:S01]  /*cee0*/  F2FP.BF16.F32.PACK_AB R152, R209, R208 ;  /* 0x000000d0d198723e */ /* 0x002fe200000010ff */
[----:B------:R-:W-:-:S04]  /*cef0*/  FADD R208, R207, R208 ;  /* 0x000000d0cfd07221 */ /* 0x000fc80000000000 */
[----:B------:R-:W-:Y:S02]  /*cf00*/  FADD R209, R208, R209 ;  /* 0x000000d1d0d17221 */ /* 0x000fe40000000000 */
[----:B------:R1:W4:Y:S01]  /*cf10*/  MUFU.EX2 R215, R153 ;  /* 0x0000009900d77308 */ /* 0x0003220000000800 */
[----:B--2---:R-:W-:-:S07]  /*cf20*/  @!P4 FMUL R214, R214, R214 ;  /* 0x000000d6d6d6c220 */ /* 0x004fce0000400000 */
[----:B------:R-:W2:Y:S01]  /*cf30*/  MUFU.EX2 R212, R232 ;  /* 0x000000e800d47308 */ /* 0x000ea20000000800 */
[----:B---3--:R-:W-:Y:S01]  /*cf40*/  @!P3 FMUL R213, R213, R213 ;  /* 0x000000d5d5d5b220 */ /* 0x008fe20000400000 */
[----:B-1----:R-:W-:Y:S01]  /*cf50*/  F2FP.BF16.F32.PACK_AB R153, R211, R210 ;  /* 0x000000d2d399723e */ /* 0x002fe200000010ff */
[----:B------:R-:W-:-:S03]  /*cf60*/  FADD R210, R205, R210 ;  /* 0x000000d2cdd27221 */ /* 0x000fc60000000000 */
[----:B------:R-:W-:Y:S01]  /*cf70*/  F2FP.BF16.F32.PACK_AB R154, R213, R214 ;  /* 0x000000d6d59a723e */ /* 0x000fe200000010ff */
[----:B------:R-:W-:Y:S01]  /*cf80*/  FADD R210, R210, R211 ;  /* 0x000000d3d2d27221 */ /* 0x000fe20000000000 */
[----:B------:R-:W-:Y:S01]  /*cf90*/  FADD R214, R209, R214 ;  /* 0x000000d6d1d67221 */ /* 0x000fe20000000000 */
[----:B----4-:R-:W-:-:S03]  /*cfa0*/  @!P6 FMUL R215, R215, R215 ;  /* 0x000000d7d7d7e220 */ /* 0x010fc60000400000 */
[----:B------:R-:W-:Y:S01]  /*cfb0*/  FADD R13, R214, R213 ;  /* 0x000000d5d60d7221 */ /* 0x000fe20000000000 */
[----:B--2---:R-:W-:-:S05]  /*cfc0*/  @!P5 FMUL R212, R212, R212 ;  /* 0x000000d4d4d4d220 */ /* 0x004fca0000400000 */
[----:B------:R-:W-:Y:S01]  /*cfd0*/  F2FP.BF16.F32.PACK_AB R155, R212, R215 ;  /* 0x000000d7d49b723e */ /* 0x000fe200000010ff */
[----:B------:R-:W-:-:S03]  /*cfe0*/  FADD R215, R210, R215 ;  /* 0x000000d7d2d77221 */ /* 0x000fc60000000000 */
[----:B------:R-:W-:Y:S01]  /*cff0*/  WARPGROUP.ARRIVE ;  /* 0x00000000000079c5 */ /* 0x000fe20000000000 */
[----:B------:R-:W-:-:S05]  /*d000*/  FADD R12, R215, R212 ;  /* 0x000000d4d70c7221 */ /* 0x000fca0000000000 */
[----:B------:R-:W-:Y:S03]  /*d010*/  HGMMA.64x256x16.F32.BF16 R24, R152, gdesc[UR4].tnspB, R24, gsb0 ;  /* 0x43e0000498187df0 */ /* 0x000fe60008001818 */
[----:B------:R-:W-:Y:S02]  /*d020*/  WARPGROUP.DEPBAR.LE gsb0, 0x0 ;  /* 0x00008000000079c5 */ /* 0x000fe40000010000 */
[----:B------:R-:W-:-:S04]  /*d030*/  SEL R154, R6, RZ, P2 ;  /* 0x000000ff069a7207 */ /* 0x000fc80001000000 */
[----:B------:R-:W-:-:S04]  /*d040*/  LEA R6, R154, R11, 0x3 ;  /* 0x0000000b9a067211 */ /* 0x000fc800078e18ff */
[----:B------:R-:W-:-:S04]  /*d050*/  PRMT R6, RZ, 0x654, R6 ;  /* 0x00000654ff067816 */ /* 0x000fc80000000006 */
[----:B------:R1:W-:Y:S01]  /*d060*/  SYNCS.ARRIVE.TRANS64.RED.A1T0 RZ, [R6+URZ], RZ ;  /* 0x000000ff06ff79a7 */ /* 0x0003e2000810043f */
[----:B------:R-:W-:Y:S05]  /*d070*/  @P1 BRA `(.L_x_45) ;  /* 0x0000000000e81947 */ /* 0x000fea0003800000 */
[----:B------:R-:W-:Y:S01]  /*d080*/  ISETP.LT.OR P1, PT, R7, 0x1, !P0 ;  /* 0x000000010700780c */ /* 0x000fe20004721670 */
[----:B------:R-:W-:-:S12]  /*d090*/  BSSY B0, `(.L_x_46) ;  /* 0x0000037000007945 */ /* 0x000fd80003800000 */
[----:B------:R-:W-:Y:S05]  /*d0a0*/  @P1 BRA `(.L_x_47) ;  /* 0x0000000000d41947 */ /* 0x000fea0003800000 */
[----:B-1----:R-:W-:Y:S02]  /*d0b0*/  LEA R6, R5, R2, 0x3 ;  /* 0x0000000205067211 */ /* 0x002fe400078e18ff */
[----:B------:R-:W-:Y:S02]  /*d0c0*/  SHF.L.U32 R153, R4, 0x1f, RZ ;  /* 0x0000001f04997819 */ /* 0x000fe400000006ff */
[----:B------:R-:W-:Y:S02]  /*d0d0*/  ISETP.NE.AND P2, PT, R0, RZ, PT ;  /* 0x000000ff0000720c */ /* 0x000fe40003f45270 */
[----:B------:R-:W1:Y:S02]  /*d0e0*/  SYNCS.PHASECHK.TRANS64.TRYWAIT P1, [R6+URZ+0x48020], R153 ;  /* 0x04802099060075a7 */ /* 0x000e64000802017f */
[----:B-1----:R-:W-:Y:S09]  /*d0f0*/  @!P1 BRA `(.L_x_48) ;  /* 0x00000034000c9947 */ /* 0x002ff20003800000 */
.L_x_99:
[----:B------:R-:W-:Y:S05]  /*d100*/  @P2 BRA `(.L_x_49) ;  /* 0x0000000000142947 */ /* 0x000fea0003800000 */
[----:B------:R-:W-:Y:S02]  /*d110*/  ISETP.NE.AND P1, PT, R14, RZ, PT ;  /* 0x000000ff0e00720c */ /* 0x000fe40003f25270 */
[----:B-1----:R-:W-:-:S04]  /*d120*/  MOV R153, 0x10000 ;  /* 0x0001000000997802 */ /* 0x002fc80000000f00 */
[----:B------:R2:W-:Y:S07]  /*d130*/  SYNCS.ARRIVE.TRANS64 RZ, [R6+URZ+0x48000], R153 ;  /* 0x0480009906ff79a7 */ /* 0x0005ee000800003f */
[----:B------:R-:W-:Y:S05]  /*d140*/  @!P1 BRA `(.L_x_49) ;  /* 0x0000000000049947 */ /* 0x000fea0003800000 */
[----:B------:R-:W-:Y:S01]  /*d150*/  BPT.TRAP 0x1 ;  /* 0x000000040000795c */ /* 0x000fe20000300000 */
.L_x_49:
[C---:B------:R-:W-:Y:S01]  /*d160*/  LEA R152, R5.reuse, R2, 0x10 ;  /* 0x0000000205987211 */ /* 0x040fe200078e80ff */
        /* <DEDUP_REMOVED lines=15> */
[C---:B------:R-:W-:Y:S01]  /*d260*/  ISETP.NE.AND P1, PT, R5.reuse, 0x4, PT ;  /* 0x000000040500780c */ /* 0x040fe20003f25270 */
[----:B------:R-:W-:Y:S01]  /*d270*/  UIADD3 UR33, UR33, 0x48000, URZ ;  /* 0x0004800021217890 */ /* 0x000fe2000fffe03f */
[----:B------:R-:W-:Y:S01]  /*d280*/  IADD3 R8, R8, 0x1, RZ ;  /* 0x0000000108087810 */ /* 0x000fe20007ffe0ff */
        /* <DEDUP_REMOVED lines=22> */
[----:B--2---:R-:W-:Y:S01]  /*d3f0*/  NOP ;  /* 0x0000000000007918 */ /* 0x004fe20000000000 */
.L_x_47:
[----:B------:R-:W-:Y:S05]  /*d400*/  BSYNC B0 ;  /* 0x0000000000007941 */ /* 0x000fea0003800000 */
.L_x_46:
[----:B------:R-:W-:-:S07]  /*d410*/  IADD3 R7, R7, -0x1, RZ ;  /* 0xffffffff07077810 */ /* 0x000fce0007ffe0ff */
.L_x_45:
[----:B------:R-:W-:Y:S02]  /*d420*/  ISETP.GT.AND P3, PT, R17, 0x1, PT ;  /* 0x000000011100780c */ /* 0x000fe40003f64270 */
[----:B------:R-:W-:Y:S02]  /*d430*/  IADD3 R15, R15, 0x1, RZ ;  /* 0x000000010f0f7810 */ /* 0x000fe40007ffe0ff */
[----:B-1----:R-:W-:Y:S02]  /*d440*/  IADD3 R6, R154, 0x1, RZ ;  /* 0x000000019a067810 */ /* 0x002fe40007ffe0ff */
[----:B------:R-:W-:Y:S02]  /*d450*/  ISETP.NE.AND P1, PT, R15, 0x4, PT ;  /* 0x000000040f00780c */ /* 0x000fe40003f25270 */
[----:B------:R-:W-:Y:S02]  /*d460*/  ISETP.NE.AND P2, PT, R6, 0x4, PT ;  /* 0x000000040600780c */ /* 0x000fe40003f45270 */
[----:B------:R-:W-:-:S02]  /*d470*/  SEL R152, RZ, 0x1, P1 ;  /* 0x00000001ff987807 */ /* 0x000fc40000800000 */
[----:B------:R-:W-:Y:S02]  /*d480*/  IADD3 R17, R17, -0x1, RZ ;  /* 0xffffffff11117810 */ /* 0x000fe40007ffe0ff */
[----:B------:R-:W-:Y:S02]  /*d490*/  LOP3.LUT R3, R3, R152, RZ, 0x3c, !PT ;  /* 0x0000009803037212 */ /* 0x000fe400078e3cff */
[----:B------:R-:W-:Y:S02]  /*d4a0*/  IADD3 R10, R10, 0x80, RZ ;  /* 0x000000800a0a7810 */ /* 0x000fe40007ffe0ff */
[----:B------:R-:W-:Y:S02]  /*d4b0*/  MOV R231, R219 ;  /* 0x000000db00e77202 */ /* 0x000fe40000000f00 */
[----:B------:R-:W-:Y:S02]  /*d4c0*/  MOV R230, R218 ;  /* 0x000000da00e67202 */ /* 0x000fe40000000f00 */
[----:B------:R-:W-:-:S02]  /*d4d0*/  SEL R15, R15, RZ, P1 ;  /* 0x000000ff0f0f7207 */ /* 0x000fc40000800000 */
[----:B------:R-:W-:Y:S01]  /*d4e0*/  SEL R6, R6, RZ, P2 ;  /* 0x000000ff06067207 */ /* 0x000fe20001000000 */
[----:B------:R-:W-:Y:S06]  /*d4f0*/  @P3 BRA `(.L_x_50) ;  /* 0xffffffb800b43947 */ /* 0x000fec000383ffff */
.L_x_37:
[----:B------:R-:W-:Y:S05]  /*d500*/  WARPSYNC.ALL ;  /* 0x0000000000007948 */ /* 0x000fea0003800000 */
[----:B------:R-:W2:Y:S01]  /*d510*/  SHFL.BFLY PT, R0, R13, 0x1, 0x1f ;  /* 0x0c201f000d007f89 */ /* 0x000ea200000e0000 */
[----:B------:R-:W-:Y:S01]  /*d520*/  BSSY B0, `(.L_x_51) ;  /* 0x0000023000007945 */ /* 0x000fe20003800000 */
[----:B------:R-:W-:Y:S01]  /*d530*/  MOV R6, 0x7f800000 ;  /* 0x7f80000000067802 */ /* 0x000fe20000000f00 */
[----:B------:R-:W-:Y:S01]  /*d540*/  IMAD.MOV.U32 R4, RZ, RZ, 0x3f800000 ;  /* 0x3f800000ff047424 */ /* 0x000fe200078e00ff */
[----:B------:R-:W3:Y:S01]  /*d550*/  SHFL.BFLY PT, R3, R12, 0x1, 0x1f ;  /* 0x0c201f000c037f89 */ /* 0x000ee200000e0000 */
[----:B------:R-:W-:-:S02]  /*d560*/  MOV R9, 0x3f800000 ;  /* 0x3f80000000097802 */ /* 0x000fc40000000f00 */
[----:B------:R-:W-:Y:S01]  /*d570*/  MOV R7, 0x7f800000 ;  /* 0x7f80000000077802 */ /* 0x000fe20000000f00 */
[----:B--2---:R-:W-:Y:S01]  /*d580*/  FADD R0, R0, R13 ;  /* 0x0000000d00007221 */ /* 0x004fe20000000000 */
[----:B---3--:R-:W-:-:S04]  /*d590*/  FADD R14, R3, R12 ;  /* 0x0000000c030e7221 */ /* 0x008fc80000000000 */
[----:B------:R-:W2:Y:S04]  /*d5a0*/  SHFL.BFLY PT, R5, R0, 0x2, 0x1f ;  /* 0x0c401f0000057f89 */ /* 0x000ea800000e0000 */
[----:B------:R-:W3:Y:S01]  /*d5b0*/  SHFL.BFLY PT, R15, R14, 0x2, 0x1f ;  /* 0x0c401f000e0f7f89 */ /* 0x000ee200000e0000 */
[C---:B--2---:R-:W-:Y:S01]  /*d5c0*/  FSETP.NE.AND P0, PT, R0.reuse, -R5, PT ;  /* 0x800000050000720b */ /* 0x044fe20003f05000 */
[----:B------:R-:W-:Y:S01]  /*d5d0*/  FADD R3, R0, R5 ;  /* 0x0000000500037221 */ /* 0x000fe20000000000 */
[----:B---3--:R-:W-:-:S11]  /*d5e0*/  FADD R8, R14, R15 ;  /* 0x0000000f0e087221 */ /* 0x008fd60000000000 */
[----:B------:R-:W-:Y:S05]  /*d5f0*/  @!P0 BRA `(.L_x_52) ;  /* 0x0000000000548947 */ /* 0x000fea0003800000 */
[----:B------:R-:W-:Y:S01]  /*d600*/  IADD3 R0, R3, 0x1800000, RZ ;  /* 0x0180000003007810 */ /* 0x000fe20007ffe0ff */
[----:B------:R-:W-:Y:S03]  /*d610*/  BSSY B1, `(.L_x_53) ;  /* 0x000000c000017945 */ /* 0x000fe60003800000 */
[----:B------:R-:W-:-:S04]  /*d620*/  LOP3.LUT R0, R0, 0x7f800000, RZ, 0xc0, !PT ;  /* 0x7f80000000007812 */ /* 0x000fc800078ec0ff */
[----:B------:R-:W-:-:S13]  /*d630*/  ISETP.GT.U32.AND P0, PT, R0, 0x1ffffff, PT ;  /* 0x01ffffff0000780c */ /* 0x000fda0003f04070 */
[----:B------:R-:W-:Y:S05]  /*d640*/  @P0 BRA `(.L_x_54) ;  /* 0x0000000000100947 */ /* 0x000fea0003800000 */
[----:B------:R-:W-:-:S07]  /*d650*/  MOV R4, 0xd670 ;  /* 0x0000d67000047802 */ /* 0x000fce0000000f00 */
[----:B-1----:R-:W-:Y:S05]  /*d660*/  CALL.REL.NOINC `($__internal_0_$__cuda_sm20_rcp_rn_f32_slowpath) ;  /* 0x0000002c00c47944 */ /* 0x002fea0003c00000 */
[----:B------:R-:W-:Y:S01]  /*d670*/  MOV R4, R0 ;  /* 0x0000000000047202 */ /* 0x000fe20000000f00 */
[----:B------:R-:W-:Y:S06]  /*d680*/  BRA `(.L_x_55) ;  /* 0x0000000000107947 */ /* 0x000fec0003800000 */
.L_x_54:
[----:B------:R-:W2:Y:S02]  /*d690*/  MUFU.RCP R4, R3 ;  /* 0x0000000300047308 */ /* 0x000ea40000001000 */
[----:B--2---:R-:W-:-:S04]  /*d6a0*/  FFMA R0, R3, R4, -1 ;  /* 0xbf80000003007423 */ /* 0x004fc80000000004 */
[----:B------:R-:W-:-:S04]  /*d6b0*/  FADD.FTZ R5, -R0, -RZ ;  /* 0x800000ff00057221 */ /* 0x000fc80000010100 */
[----:B------:R-:W-:-:S07]  /*d6c0*/  FFMA R4, R4, R5, R4 ;  /* 0x0000000504047223 */ /* 0x000fce0000000004 */
.L_x_55:
[----:B------:R-:W-:Y:S05]  /*d6d0*/  BSYNC B1 ;  /* 0x0000000000017941 */ /* 0x000fea0003800000 */
.L_x_53:
[----:B------:R-:W-:Y:S01]  /*d6e0*/  FSETP.GEU.AND P0, PT, |R3|, 1.175494350822287508e-38, PT ;  /* 0x008000000300780b */ /* 0x000fe20003f0e200 */
[----:B------:R-:W-:-:S12]  /*d6f0*/  ULDC UR6, c[0x0][0x600] ;  /* 0x0001800000067ab9 */ /* 0x000fd80000000800 */
[----:B------:R-:W-:-:S04]  /*d700*/  @!P0 FMUL R3, R3, 16777216 ;  /* 0x4b80000003038820 */ /* 0x000fc80000400000 */
[----:B------:R-:W2:Y:S02]  /*d710*/  MUFU.LG2 R0, R3 ;  /* 0x0000000300007308 */ /* 0x000ea40000000c00 */
[----:B--2---:R-:W-:-:S04]  /*d720*/  @!P0 FADD R0, R0, -24 ;  /* 0xc1c0000000008421 */ /* 0x004fc80000000000 */
[----:B------:R-:W-:-:S04]  /*d730*/  FMUL R0, R0, 0.69314718246459960938 ;  /* 0x3f31721800007820 */ /* 0x000fc80000400000 */
[----:B------:R-:W-:-:S07]  /*d740*/  FFMA R7, R219, UR6, R0 ;  /* 0x00000006db077c23 */ /* 0x000fce0008000000 */
.L_x_52:
[----:B------:R-:W-:Y:S05]  /*d750*/  BSYNC B0 ;  /* 0x0000000000007941 */ /* 0x000fea0003800000 */
.L_x_51:
[----:B------:R-:W-:Y:S01]  /*d760*/  FSETP.NE.AND P0, PT, R14, -R15, PT ;  /* 0x8000000f0e00720b */ /* 0x000fe20003f05000 */
[----:B------:R-:W-:Y:S01]  /*d770*/  ULDC UR4, c[0x0][0x608] ;  /* 0x0001820000047ab9 */ /* 0x000fe20000000800 */
[----:B------:R-:W-:Y:S01]  /*d780*/  BSSY B0, `(.L_x_56) ;  /* 0x0000059000007945 */ /* 0x000fe20003800000 */
[----:B------:R-:W-:-:S04]  /*d790*/  FMUL R4, R4, UR4 ;  /* 0x0000000404047c20 */ /* 0x000fc80008400000 */
        /* <DEDUP_REMOVED lines=64> */
[----:B------:R-:W-:Y:S06]  /*dba0*/  @!P0 BRA `(.L_x_57) ;  /* 0x0000000000588947 */ /* 0x000fec0003800000 */
[----:B------:R-:W-:Y:S01]  /*dbb0*/  IADD3 R0, R8, 0x1800000, RZ ;  /* 0x0180000008007810 */ /* 0x000fe20007ffe0ff */
[----:B------:R-:W-:Y:S03]  /*dbc0*/  BSSY B1, `(.L_x_58) ;  /* 0x000000d000017945 */ /* 0x000fe60003800000 */
[----:B------:R-:W-:-:S04]  /*dbd0*/  LOP3.LUT R0, R0, 0x7f800000, RZ, 0xc0, !PT ;  /* 0x7f80000000007812 */ /* 0x000fc800078ec0ff */
[----:B------:R-:W-:-:S13]  /*dbe0*/  ISETP.GT.U32.AND P0, PT, R0, 0x1ffffff, PT ;  /* 0x01ffffff0000780c */ /* 0x000fda0003f04070 */
[----:B------:R-:W-:Y:S05]  /*dbf0*/  @P0 BRA `(.L_x_59) ;  /* 0x0000000000140947 */ /* 0x000fea0003800000 */
[----:B------:R-:W-:Y:S02]  /*dc00*/  MOV R3, R8 ;  /* 0x0000000800037202 */ /* 0x000fe40000000f00 */
[----:B------:R-:W-:-:S07]  /*dc10*/  MOV R4, 0xdc30 ;  /* 0x0000dc3000047802 */ /* 0x000fce0000000f00 */
[----:B-1----:R-:W-:Y:S05]  /*dc20*/  CALL.REL.NOINC `($__internal_0_$__cuda_sm20_rcp_rn_f32_slowpath) ;  /* 0x0000002800547944 */ /* 0x002fea0003c00000 */
[----:B------:R-:W-:Y:S01]  /*dc30*/  MOV R9, R0 ;  /* 0x0000000000097202 */ /* 0x000fe20000000f00 */
[----:B------:R-:W-:Y:S06]  /*dc40*/  BRA `(.L_x_60) ;  /* 0x0000000000107947 */ /* 0x000fec0003800000 */
.L_x_59:
[----:B------:R-:W2:Y:S02]  /*dc50*/  MUFU.RCP R9, R8 ;  /* 0x0000000800097308 */ /* 0x000ea40000001000 */
[----:B--2---:R-:W-:-:S04]  /*dc60*/  FFMA R0, R8, R9, -1 ;  /* 0xbf80000008007423 */ /* 0x004fc80000000009 */
[----:B------:R-:W-:-:S04]  /*dc70*/  FADD.FTZ R0, -R0, -RZ ;  /* 0x800000ff00007221 */ /* 0x000fc80000010100 */
[----:B------:R-:W-:-:S07]  /*dc80*/  FFMA R9, R9, R0, R9 ;  /* 0x0000000009097223 */ /* 0x000fce0000000009 */
.L_x_60:
[----:B------:R-:W-:Y:S05]  /*dc90*/  BSYNC B1 ;  /* 0x0000000000017941 */ /* 0x000fea0003800000 */
.L_x_58:
[----:B------:R-:W-:Y:S01]  /*dca0*/  FSETP.GEU.AND P0, PT, |R8|, 1.175494350822287508e-38, PT ;  /* 0x008000000800780b */ /* 0x000fe20003f0e200 */
[----:B------:R-:W-:-:S12]  /*dcb0*/  ULDC UR4, c[0x0][0x600] ;  /* 0x0001800000047ab9 */ /* 0x000fd80000000800 */
[----:B------:R-:W-:-:S04]  /*dcc0*/  @!P0 FMUL R8, R8, 16777216 ;  /* 0x4b80000008088820 */ /* 0x000fc80000400000 */
[----:B------:R-:W2:Y:S02]  /*dcd0*/  MUFU.LG2 R0, R8 ;  /* 0x0000000800007308 */ /* 0x000ea40000000c00 */
[----:B--2---:R-:W-:-:S04]  /*dce0*/  @!P0 FADD R0, R0, -24 ;  /* 0xc1c0000000008421 */ /* 0x004fc80000000000 */
[----:B------:R-:W-:-:S04]  /*dcf0*/  FMUL R3, R0, 0.69314718246459960938 ;  /* 0x3f31721800037820 */ /* 0x000fc80000400000 */
[----:B------:R-:W-:-:S07]  /*dd00*/  FFMA R6, R218, UR4, R3 ;  /* 0x00000004da067c23 */ /* 0x000fce0008000003 */
.L_x_57:
[----:B------:R-:W-:Y:S05]  /*dd10*/  BSYNC B0 ;  /* 0x0000000000007941 */ /* 0x000fea0003800000 */
.L_x_56:
[C---:B------:R-:W-:Y:S01]  /*dd20*/  LOP3.LUT P0, RZ, R16.reuse, 0x3, RZ, 0xc0, !PT ;  /* 0x0000000310ff7812 */ /* 0x040fe2000780c0ff */
[----:B------:R-:W-:Y:S01]  /*dd30*/  ULDC UR4, c[0x0][0x608] ;  /* 0x0001820000047ab9 */ /* 0x000fe20000000800 */
[----:B------:R-:W-:Y:S01]  /*dd40*/  LOP3.LUT R19, R16, 0x7f, RZ, 0xc0, !PT ;  /* 0x0000007f10137812 */ /* 0x000fe200078ec0ff */
[----:B------:R-:W-:Y:S01]  /*dd50*/  ULDC.64 UR8, c[0x0][0x208] ;  /* 0x0000820000087ab9 */ /* 0x000fe20000000a00 */
[----:B------:R-:W-:Y:S01]  /*dd60*/  FMUL R9, R9, UR4 ;  /* 0x0000000409097c20 */ /* 0x000fe20008400000 */
[----:B------:R-:W-:Y:S01]  /*dd70*/  BSSY B0, `(.L_x_61) ;  /* 0x0000018000007945 */ /* 0x000fe20003800000 */
[----:B------:R-:W-:-:S07]  /*dd80*/  SHF.R.U32.HI R23, RZ, 0x5, R19 ;  /* 0x00000005ff177819 */ /* 0x000fce0000011613 */
[----:B------:R-:W-:Y:S05]  /*dd90*/  @P0 BRA `(.L_x_62) ;  /* 0x0000000000540947 */ /* 0x000fea0003800000 */
[----:B------:R-:W2:Y:S01]  /*dda0*/  S2UR UR4, SR_CTAID.X ;  /* 0x00000000000479c3 */ /* 0x000ea20000002500 */
[----:B------:R-:W-:Y:S02]  /*ddb0*/  SHF.R.U32.HI R0, RZ, 0x2, R16 ;  /* 0x00000002ff007819 */ /* 0x000fe40000011610 */
[----:B------:R-:W-:Y:S02]  /*ddc0*/  SHF.L.U32 R3, R23, 0x4, RZ ;  /* 0x0000000417037819 */ /* 0x000fe400000006ff */
[----:B------:R-:W-:-:S04]  /*ddd0*/  LOP3.LUT R0, R0, 0x7, RZ, 0xc0, !PT ;  /* 0x0000000700007812 */ /* 0x000fc800078ec0ff */
[----:B------:R-:W-:Y:S01]  /*dde0*/  LOP3.LUT R0, R3, 0xfffffff0, R0, 0xe2, !PT ;  /* 0xfffffff003007812 */ /* 0x000fe200078ee200 */
[----:B--2---:R-:W-:-:S03]  /*ddf0*/  USHF.L.U32 UR6, UR4, 0x6, URZ ;  /* 0x0000000604067899 */ /* 0x004fc6000800063f */
[----:B------:R-:W-:Y:S02]  /*de00*/  ULDC.64 UR4, c[0x0][0x688] ;  /* 0x0001a20000047ab9 */ /* 0x000fe40000000a00 */
[----:B------:R-:W-:Y:S02]  /*de10*/  UIMAD UR4, UR36, UR4, UR6 ;  /* 0x00000004240472a4 */ /* 0x000fe4000f8e0206 */
[----:B------:R-:W-:Y:S02]  /*de20*/  LOP3.LUT R3, R0, UR6, RZ, 0xfc, !PT ;  /* 0x0000000600037c12 */ /* 0x000fe4000f8efcff */
[----:B------:R-:W-:Y:S02]  /*de30*/  UIMAD UR4, UR37, UR5, UR4 ;  /* 0x00000005250472a4 */ /* 0x000fe4000f8e0204 */
[C---:B------:R-:W-:Y:S01]  /*de40*/  IADD3 R4, R3.reuse, 0x8, RZ ;  /* 0x0000000803047810 */ /* 0x040fe20007ffe0ff */
[----:B------:R-:W-:Y:S02]  /*de50*/  ULDC UR5, c[0x0][0x288] ;  /* 0x0000a20000057ab9 */ /* 0x000fe40000000800 */
[----:B------:R-:W-:-:S02]  /*de60*/  ISETP.GE.U32.AND P0, PT, R3, UR5, PT ;  /* 0x0000000503007c0c */ /* 0x000fc4000bf06070 */
[----:B------:R-:W-:Y:S02]  /*de70*/  IADD3 R0, P2, R0, UR4, RZ ;  /* 0x0000000400007c10 */ /* 0x000fe4000ff5e0ff */
[----:B------:R-:W-:Y:S01]  /*de80*/  ISETP.GE.U32.AND P1, PT, R4, UR5, PT ;  /* 0x0000000504007c0c */ /* 0x000fe2000bf26070 */
[----:B------:R-:W-:Y:S01]  /*de90*/  ULDC.64 UR4, c[0x0][0x680] ;  /* 0x0001a00000047ab9 */ /* 0x000fe20000000a00 */
[----:B------:R-:W-:Y:S02]  /*dea0*/  IADD3.X R3, RZ, RZ, RZ, P2, !PT ;  /* 0x000000ffff037210 */ /* 0x000fe400017fe4ff */
[----:B------:R-:W-:-:S04]  /*deb0*/  LEA R4, P2, R0, UR4, 0x2 ;  /* 0x0000000400047c11 */ /* 0x000fc8000f8410ff */
[----:B------:R-:W-:-:S05]  /*dec0*/  LEA.HI.X R5, R0, UR5, R3, 0x2, P2 ;  /* 0x0000000500057c11 */ /* 0x000fca00090f1403 */
[----:B------:R2:W-:Y:S04]  /*ded0*/  @!P0 STG.E desc[UR8][R4.64], R7 ;  /* 0x0000000704008986 */ /* 0x0005e8000c101908 */
[----:B------:R2:W-:Y:S02]  /*dee0*/  @!P1 STG.E desc[UR8][R4.64+0x20], R6 ;  /* 0x0000200604009986 */ /* 0x0005e4000c101908 */
.L_x_62:
[----:B------:R-:W-:Y:S05]  /*def0*/  BSYNC B0 ;  /* 0x0000000000007941 */ /* 0x000fea0003800000 */
.L_x_61:
[----:B------:R-:W-:Y:S01]  /*df00*/  ULDC.64 UR4, c[0x0][0x730] ;  /* 0x0001cc0000047ab9 */ /* 0x000fe20000000a00 */
[-C--:B-1----:R-:W-:Y:S01]  /*df10*/  FMUL R152, R26, R9.reuse ;  /* 0x000000091a987220 */ /* 0x082fe20000400000 */
[----:B------:R-:W-:Y:S01]  /*df20*/  ISETP.NE.U32.AND P0, PT, RZ, UR4, PT ;  /* 0x00000004ff007c0c */ /* 0x000fe2000bf05070 */
[-C--:B------:R-:W-:Y:S01]  /*df30*/  FMUL R156, R30, R9.reuse ;  /* 0x000000091e9c7220 */ /* 0x080fe20000400000 */
[-C--:B------:R-:W-:Y:S01]  /*df40*/  FMUL R160, R34, R9.reuse ;  /* 0x0000000922a07220 */ /* 0x080fe20000400000 */
[-C--:B------:R-:W-:Y:S01]  /*df50*/  FMUL R164, R38, R9.reuse ;  /* 0x0000000926a47220 */ /* 0x080fe20000400000 */
[----:B------:R-:W-:Y:S01]  /*df60*/  ISETP.NE.AND.EX P0, PT, RZ, UR5, PT, P0 ;  /* 0x00000005ff007c0c */ /* 0x000fe2000bf05300 */
        /* <DEDUP_REMOVED lines=60> */
[----:B------:R-:W-:Y:S06]  /*e330*/  @P0 BRA `(.L_x_63) ;  /* 0x0000000000200947 */ /* 0x000fec0003800000 */
[----:B------:R-:W-:Y:S02]  /*e340*/  ULDC.64 UR4, c[0x0][0x728] ;  /* 0x0001ca0000047ab9 */ /* 0x000fe40000000a00 */
[----:B------:R-:W-:-:S04]  /*e350*/  ISETP.NE.U32.AND P0, PT, RZ, UR4, PT ;  /* 0x00000004ff007c0c */ /* 0x000fc8000bf05070 */
[----:B------:R-:W-:-:S13]  /*e360*/  ISETP.NE.AND.EX P0, PT, RZ, UR5, PT, P0 ;  /* 0x00000005ff007c0c */ /* 0x000fda000bf05300 */
[----:B------:R-:W-:Y:S05]  /*e370*/  @!P0 BRA `(.L_x_64) ;  /* 0x00000000000c8947 */ /* 0x000fea0003800000 */
[----:B--2---:R-:W1:Y:S02]  /*e380*/  LDC.64 R4, c[0x0][0x728] ;  /* 0x0001ca00ff047b82 */ /* 0x004e640000000a00 */
[----:B-1----:R1:W5:Y:S01]  /*e390*/  LDG.E R17, desc[UR8][R4.64] ;  /* 0x0000000804117981 */ /* 0x002362000c1e1900 */
[----:B------:R-:W-:Y:S05]  /*e3a0*/  BRA `(.L_x_63) ;  /* 0x0000000000047947 */ /* 0x000fea0003800000 */
.L_x_64:
[----:B------:R-:W3:Y:S02]  /*e3b0*/  LDC R17, c[0x0][0x720] ;  /* 0x0001c800ff117b82 */ /* 0x000ee40000000800 */
.L_x_63:
[----:B------:R-:W-:-:S04]  /*e3c0*/  MOV R0, RZ ;  /* 0x000000ff00007202 */ /* 0x000fc80000000f00 */
[----:B------:R-:W-:-:S13]  /*e3d0*/  LOP3.LUT P0, RZ, R0, 0x1bf, RZ, 0xc0, !PT ;  /* 0x000001bf00ff7812 */ /* 0x000fda000780c0ff */
[----:B------:R-:W-:Y:S05]  /*e3e0*/  @!P0 BRA `(.L_x_65) ;  /* 0x0000000000408947 */ /* 0x000fea0003800000 */
[----:B------:R-:W-:Y:S01]  /*e3f0*/  MOV R14, 0x0 ;  /* 0x00000000000e7802 */ /* 0x000fe20000000f00 */
[----:B------:R-:W-:Y:S01]  /*e400*/  ULDC.64 UR4, c[0x4][0x70] ;  /* 0x01001c0000047ab9 */ /* 0x000fe20000000a00 */
[----:B------:R-:W-:Y:S01]  /*e410*/  ULDC.64 UR6, c[0x4][0x8] ;  /* 0x0100020000067ab9 */ /* 0x000fe20000000a00 */
[----:B-12---:R-:W-:Y:S01]  /*e420*/  MOV R4, UR4 ;  /* 0x0000000400047c02 */ /* 0x006fe20008000f00 */
[----:B------:R-:W-:Y:S01]  /*e430*/  IMAD.MOV.U32 R8, RZ, RZ, 0x70 ;  /* 0x00000070ff087424 */ /* 0x000fe200078e00ff */
[----:B------:R-:W-:Y:S01]  /*e440*/  MOV R5, UR5 ;  /* 0x0000000500057c02 */ /* 0x000fe20008000f00 */
[----:B------:R-:W1:Y:S01]  /*e450*/  LDC.64 R14, c[0x4][R14] ;  /* 0x010000000e0e7b82 */ /* 0x000e620000000a00 */
[----:B------:R-:W-:Y:S01]  /*e460*/  ULDC.64 UR4, c[0x4][0x78] ;  /* 0x01001e0000047ab9 */ /* 0x000fe20000000a00 */
[----:B------:R-:W-:Y:S02]  /*e470*/  MOV R10, UR6 ;  /* 0x00000006000a7c02 */ /* 0x000fe40008000f00 */
[----:B------:R-:W-:-:S02]  /*e480*/  MOV R6, UR4 ;  /* 0x0000000400067c02 */ /* 0x000fc40008000f00 */
[----:B------:R-:W-:Y:S02]  /*e490*/  MOV R7, UR5 ;  /* 0x0000000500077c02 */ /* 0x000fe40008000f00 */
[----:B------:R-:W-:Y:S02]  /*e4a0*/  MOV R11, UR7 ;  /* 0x00000007000b7c02 */ /* 0x000fe40008000f00 */
[----:B------:R-:W-:Y:S02]  /*e4b0*/  MOV R12, 0x1 ;  /* 0x00000001000c7802 */ /* 0x000fe40000000f00 */
[----:B------:R-:W-:-:S07]  /*e4c0*/  MOV R13, RZ ;  /* 0x000000ff000d7202 */ /* 0x000fce0000000f00 */
[----:B------:R-:W-:-:S07]  /*e4d0*/  LEPC R20, `(.L_x_65) ;  /* 0x000000001014794e */ /* 0x000fce0000000000 */
[----:B-1-3-5:R-:W-:Y:S05]  /*e4e0*/  CALL.ABS.NOINC R14 ;  /* 0x000000000e007343 */ /* 0x02afea0003c00000 */
.L_x_65:
[----:B------:R-:W-:-:S13]  /*e4f0*/  LOP3.LUT P0, RZ, R2, 0x1bf, RZ, 0xc0, !PT ;  /* 0x000001bf02ff7812 */ /* 0x000fda000780c0ff */
[----:B------:R-:W-:Y:S05]  /*e500*/  @!P0 BRA `(.L_x_66) ;  /* 0x0000000000408947 */ /* 0x000fea0003800000 */
[----:B------:R-:W-:Y:S01]  /*e510*/  MOV R14, 0x0 ;  /* 0x00000000000e7802 */ /* 0x000fe20000000f00 */
[----:B------:R-:W-:Y:S01]  /*e520*/  ULDC.64 UR4, c[0x4][0x70] ;  /* 0x01001c0000047ab9 */ /* 0x000fe20000000a00 */
[----:B------:R-:W-:Y:S01]  /*e530*/  ULDC.64 UR6, c[0x4][0x78] ;  /* 0x01001e0000067ab9 */ /* 0x000fe20000000a00 */
[----:B-12---:R-:W-:Y:S02]  /*e540*/  MOV R4, UR4 ;  /* 0x0000000400047c02 */ /* 0x006fe40008000f00 */
        /* <DEDUP_REMOVED lines=8> */
[----:B------:R-:W-:Y:S02]  /*e5d0*/  MOV R12, 0x1 ;  /* 0x00000001000c7802 */ /* 0x000fe40000000f00 */
[----:B------:R-:W-:-:S07]  /*e5e0*/  MOV R13, RZ ;  /* 0x000000ff000d7202 */ /* 0x000fce0000000f00 */
[----:B------:R-:W-:-:S07]  /*e5f0*/  LEPC R20, `(.L_x_66) ;  /* 0x000000001014794e */ /* 0x000fce0000000000 */
[----:B-1-3-5:R-:W-:Y:S05]  /*e600*/  CALL.ABS.NOINC R14 ;  /* 0x000000000e007343 */ /* 0x02afea0003c00000 */
.L_x_66:
[----:B------:R-:W-:Y:S01]  /*e610*/  ULDC.64 UR4, c[0x0][0x730] ;  /* 0x0001cc0000047ab9 */ /* 0x000fe20000000a00 */
[----:B------:R-:W-:Y:S02]  /*e620*/  SHF.L.U32 R0, R16, 0x5, RZ ;  /* 0x0000000510007819 */ /* 0x000fe400000006ff */
[----:B------:R-:W-:Y:S02]  /*e630*/  ISETP.NE.U32.AND P0, PT, RZ, UR4, PT ;  /* 0x00000004ff007c0c */ /* 0x000fe4000bf05070 */
[----:B-12---:R-:W-:Y:S02]  /*e640*/  SHF.R.U32.HI R4, RZ, 0x1, R16 ;  /* 0x00000001ff047819 */ /* 0x006fe40000011610 */
[----:B------:R-:W-:Y:S02]  /*e650*/  ISETP.NE.AND.EX P0, PT, RZ, UR5, PT, P0 ;  /* 0x00000005ff007c0c */ /* 0x000fe4000bf05300 */
[----:B------:R-:W-:Y:S02]  /*e660*/  LOP3.LUT R3, R0, 0xc0, RZ, 0xc0, !PT ;  /* 0x000000c000037812 */ /* 0x000fe400078ec0ff */
[----:B------:R-:W-:-:S02]  /*e670*/  IADD3 R19, R19, 0x1f, RZ ;  /* 0x0000001f13137810 */ /* 0x000fc40007ffe0ff */
[----:B------:R-:W-:Y:S02]  /*e680*/  LOP3.LUT R3, R3, 0x8, R4, 0xf8, !PT ;  /* 0x0000000803037812 */ /* 0x000fe400078ef804 */
[----:B------:R-:W-:Y:S02]  /*e690*/  SHF.L.U32 R4, R16, 0x2, RZ ;  /* 0x0000000210047819 */ /* 0x000fe400000006ff */
[----:B------:R-:W-:Y:S02]  /*e6a0*/  LOP3.LUT R6, R0, 0x20, RZ, 0xc0, !PT ;  /* 0x0000002000067812 */ /* 0x000fe400078ec0ff */
[----:B------:R-:W-:Y:S01]  /*e6b0*/  ISETP.GT.U32.AND P1, PT, R19, 0x3e, PT ;  /* 0x0000003e1300780c */ /* 0x000fe20003f24070 */
[----:B---3-5:R-:W1:Y:S01]  /*e6c0*/  @P0 LDC R17, c[0x0][0x720] ;  /* 0x0001c800ff110b82 */ /* 0x028e620000000800 */
[----:B------:R-:W-:Y:S02]  /*e6d0*/  LOP3.LUT R4, R3, 0x18, R4, 0x78, !PT ;  /* 0x0000001803047812 */ /* 0x000fe400078e7804 */
[----:B------:R-:W-:-:S02]  /*e6e0*/  LOP3.LUT P0, RZ, R16, 0x4, RZ, 0xc0, !PT ;  /* 0x0000000410ff7812 */ /* 0x000fc4000780c0ff */
[----:B------:R-:W-:Y:S02]  /*e6f0*/  LEA R6, R23, R6, 0x9 ;  /* 0x0000000617067211 */ /* 0x000fe400078e48ff */
[----:B------:R-:W-:-:S04]  /*e700*/  LOP3.LUT R3, R0, 0x100, RZ, 0xc0, !PT ;  /* 0x0000010000037812 */ /* 0x000fc800078ec0ff */
[----:B------:R-:W-:Y:S01]  /*e710*/  IADD3 R3, R4, R6, R3 ;  /* 0x0000000604037210 */ /* 0x000fe20007ffe003 */
[-C--:B-1----:R-:W-:Y:S01]  /*e720*/  FMUL R9, R160, R17.reuse ;  /* 0x00000011a0097220 */ /* 0x082fe20000400000 */
[-C--:B------:R-:W-:Y:S01]  /*e730*/  FMUL R16, R162, R17.reuse ;  /* 0x00000011a2107220 */ /* 0x080fe20000400000 */
[-C--:B------:R-:W-:Y:S01]  /*e740*/  FMUL R4, R24, R17.reuse ;  /* 0x0000001118047220 */ /* 0x080fe20000400000 */
[-C--:B------:R-:W-:Y:S01]  /*e750*/  FMUL R5, R152, R17.reuse ;  /* 0x0000001198057220 */ /* 0x080fe20000400000 */
[-C--:B------:R-:W-:Y:S01]  /*e760*/  FMUL R6, R154, R17.reuse ;  /* 0x000000119a067220 */ /* 0x080fe20000400000 */
[----:B------:R-:W-:Y:S01]  /*e770*/  FMUL R7, R156, R17 ;  /* 0x000000119c077220 */ /* 0x000fe20000400000 */
[----:B------:R-:W-:Y:S01]  /*e780*/  F2FP.BF16.F32.PACK_AB R9, R16, R9 ;  /* 0x000000091009723e */ /* 0x000fe200000010ff */
[-C--:B------:R-:W-:Y:S01]  /*e790*/  FMUL R8, R158, R17.reuse ;  /* 0x000000119e087220 */ /* 0x080fe20000400000 */
[----:B------:R-:W-:Y:S02]  /*e7a0*/  IMAD.MOV.U32 R16, RZ, RZ, 0x10 ;  /* 0x00000010ff107424 */ /* 0x000fe400078e00ff */
        /* <DEDUP_REMOVED lines=10> */
[----:B------:R-:W-:Y:S01]  /*e850*/  LEA R22, R3, R2, 0x1 ;  /* 0x0000000203167211 */ /* 0x000fe200078e08ff */
[----:B------:R-:W-:Y:S01]  /*e860*/  FMUL R12, R41, R17 ;  /* 0x00000011290c7220 */ /* 0x000fe20000400000 */
[----:B------:R-:W-:Y:S01]  /*e870*/  F2FP.BF16.F32.PACK_AB R5, R6, R5 ;  /* 0x000000050605723e */ /* 0x000fe200000010ff */
[----:B------:R-:W-:Y:S01]  /*e880*/  FMUL R19, R40, R17 ;  /* 0x0000001128137220 */ /* 0x000fe20000400000 */
[----:B------:R-:W-:Y:S01]  /*e890*/  F2FP.BF16.F32.PACK_AB R7, R8, R7 ;  /* 0x000000070807723e */ /* 0x000fe200000010ff */
[-C--:B------:R-:W-:Y:S01]  /*e8a0*/  FMUL R13, R168, R17.reuse ;  /* 0x00000011a80d7220 */ /* 0x080fe20000400000 */
[----:B------:R-:W-:Y:S01]  /*e8b0*/  SEL R3, R16, 0xfffffff0, !P0 ;  /* 0xfffffff010037807 */ /* 0x000fe20004000000 */
        /* <DEDUP_REMOVED lines=108> */
[----:B------:R-:W-:-:S02]  /*ef80*/  F2FP.BF16.F32.PACK_AB R4, R25, R4 ;  /* 0x000000041904723e */ /* 0x000fc400000010ff */
[----:B------:R-:W-:Y:S02]  /*ef90*/  F2FP.BF16.F32.PACK_AB R6, R29, R28 ;  /* 0x0000001c1d06723e */ /* 0x000fe400000010ff */
[----:B------:R-:W-:Y:S02]  /*efa0*/  F2FP.BF16.F32.PACK_AB R8, R33, R32 ;  /* 0x000000202108723e */ /* 0x000fe400000010ff */
[----:B------:R-:W-:Y:S02]  /*efb0*/  F2FP.BF16.F32.PACK_AB R10, R37, R10 ;  /* 0x0000000a250a723e */ /* 0x000fe400000010ff */
[----:B------:R-:W-:Y:S02]  /*efc0*/  F2FP.BF16.F32.PACK_AB R11, R20, R11 ;  /* 0x0000000b140b723e */ /* 0x000fe400000010ff */
[----:B------:R-:W-:Y:S01]  /*efd0*/  IADD3 R16, R22, 0x1000, RZ ;  /* 0x0000100016107810 */ /* 0x000fe20007ffe0ff */
[----:B------:R-:W-:Y:S06]  /*efe0*/  @P1 BRA `(.L_x_67) ;  /* 0x0000000000041947 */ /* 0x000fec0003800000 */
[----:B------:R-:W-:-:S04]  /*eff0*/  DEPBAR.LE SB0, 0x1 ;  /* 0x000080400000791a */ /* 0x000fc80000000000 */
.L_x_67:
[----:B------:R-:W-:Y:S05]  /*f000*/  WARPSYNC.ALL ;  /* 0x0000000000007948 */ /* 0x000fea0003800000 */
[----:B------:R-:W-:Y:S01]  /*f010*/  BAR.SYNC.DEFER_BLOCKING 0x1, 0x80 ;  /* 0x0042000000007b1d */ /* 0x000fe20000010000 */
[C---:B------:R-:W-:Y:S02]  /*f020*/  LEA R20, R3.reuse, R16, 0x1 ;  /* 0x0000001003147211 */ /* 0x040fe400078e08ff */
[----:B------:R-:W-:Y:S02]  /*f030*/  LEA R3, R3, R22, 0x1 ;  /* 0x0000001603037211 */ /* 0x000fe400078e08ff */
[----:B------:R-:W-:Y:S01]  /*f040*/  F2FP.BF16.F32.PACK_AB R12, R12, R19 ;  /* 0x000000130c0c723e */ /* 0x000fe200000010ff */
[----:B------:R-:W-:Y:S01]  /*f050*/  BSSY B0, `(.L_x_68) ;  /* 0x000001e000007945 */ /* 0x000fe20003800000 */
[----:B------:R-:W-:-:S02]  /*f060*/  F2FP.BF16.F32.PACK_AB R13, R13, R0 ;  /* 0x000000000d0d723e */ /* 0x000fc400000010ff */
[----:B------:R-:W-:Y:S02]  /*f070*/  F2FP.BF16.F32.PACK_AB R14, R14, R21 ;  /* 0x000000150e0e723e */ /* 0x000fe400000010ff */
[----:B------:R-:W-:Y:S02]  /*f080*/  F2FP.BF16.F32.PACK_AB R15, R15, R46 ;  /* 0x0000002e0f0f723e */ /* 0x000fe400000010ff */
[----:B------:R-:W-:Y:S02]  /*f090*/  F2FP.BF16.F32.PACK_AB R16, R49, R48 ;  /* 0x000000303110723e */ /* 0x000fe400000010ff */
[----:B------:R-:W-:Y:S02]  /*f0a0*/  F2FP.BF16.F32.PACK_AB R17, R38, R23 ;  /* 0x000000172611723e */ /* 0x000fe400000010ff */
[----:B------:R-:W-:Y:S02]  /*f0b0*/  F2FP.BF16.F32.PACK_AB R18, R53, R52 ;  /* 0x000000343512723e */ /* 0x000fe400000010ff */
[----:B------:R-:W-:Y:S01]  /*f0c0*/  F2FP.BF16.F32.PACK_AB R19, R34, R27 ;  /* 0x0000001b2213723e */ /* 0x000fe200000010ff */
[----:B------:R1:W-:Y:S04]  /*f0d0*/  STSM.16.M88.4 [R22], R4 ;  /* 0x0000000416007844 */ /* 0x0003e80000000200 */
[----:B------:R1:W-:Y:S01]  /*f0e0*/  STSM.16.M88.4 [R3], R8 ;  /* 0x0000000803007844 */ /* 0x0003e20000000200 */
[----:B------:R-:W-:Y:S01]  /*f0f0*/  @!PT LDS RZ, [RZ] ;  /* 0x00000000fffff984 */ /* 0x000fe20000000800 */
[----:B------:R-:W-:Y:S01]  /*f100*/  @!PT LDS RZ, [RZ] ;  /* 0x00000000fffff984 */ /* 0x000fe20000000800 */
[----:B------:R-:W-:Y:S01]  /*f110*/  @!PT LDS RZ, [RZ] ;  /* 0x00000000fffff984 */ /* 0x000fe20000000800 */
[----:B------:R-:W-:Y:S01]  /*f120*/  @!PT LDS RZ, [RZ] ;  /* 0x00000000fffff984 */ /* 0x000fe20000000800 */
[----:B------:R2:W-:Y:S06]  /*f130*/  MEMBAR.ALL.CTA ;  /* 0x0000000000007992 */ /* 0x0005ec0000008000 */
[----:B--2---:R-:W2:Y:S02]  /*f140*/  FENCE.VIEW.ASYNC.S ;  /* 0x00000000000073c6 */ /* 0x004ea40000000000 */
[----:B--2---:R-:W-:Y:S06]  /*f150*/  BAR.SYNC.DEFER_BLOCKING 0x1, 0x80 ;  /* 0x0042000000007b1d */ /* 0x004fec0000010000 */
[----:B------:R-:W-:Y:S05]  /*f160*/  @P1 BRA `(.L_x_69) ;  /* 0x0000000000301947 */ /* 0x000fea0003800000 */
[----:B------:R-:W2:Y:S01]  /*f170*/  S2UR UR10, SR_CTAID.X ;  /* 0x00000000000a79c3 */ /* 0x000ea20000002500 */
[----:B------:R-:W-:Y:S01]  /*f180*/  ULDC.64 UR4, c[0x0][0x198] ;  /* 0x0000660000047ab9 */ /* 0x000fe20000000a00 */
[----:B------:R-:W-:Y:S01]  /*f190*/  R2UR UR8, R2 ;  /* 0x00000000020872ca */ /* 0x000fe200000e0000 */
[----:B------:R-:W-:Y:S01]  /*f1a0*/  UIADD3 UR4, UP0, UR4, 0x670, URZ ;  /* 0x0000067004047890 */ /* 0x000fe2000ff1e03f */
[----:B------:R-:W-:Y:S01]  /*f1b0*/  UMOV UR9, URZ ;  /* 0x0000003f00097c82 */ /* 0x000fe20008000000 */
[----:B------:R-:W-:Y:S02]  /*f1c0*/  UMOV UR11, UR36 ;  /* 0x00000024000b7c82 */ /* 0x000fe40008000000 */
[----:B------:R-:W-:Y:S01]  /*f1d0*/  UIADD3.X UR5, URZ, UR5, URZ, UP0, !UPT ;  /* 0x000000053f057290 */ /* 0x000fe200087fe43f */
[----:B------:R-:W-:Y:S01]  /*f1e0*/  UMOV UR12, UR37 ;  /* 0x00000025000c7c82 */ /* 0x000fe20008000000 */
[----:B--2---:R-:W-:-:S09]  /*f1f0*/  USHF.L.U32 UR10, UR10, 0x6, URZ ;  /* 0x000000060a0a7899 */ /* 0x004fd2000800063f */
[----:B------:R2:W-:Y:S01]  /*f200*/  UTMASTG.4D [UR8], [UR4] ;  /* 0x00000008040073b5 */ /* 0x0005e20008018000 */
[----:B------:R0:W-:Y:S01]  /*f210*/  UTMACMDFLUSH ;  /* 0x00000000000079b7 */ /* 0x0001e20000000000 */
[----:B--2---:R-:W-:-:S04]  /*f220*/  DEPBAR.LE SB0, 0x1 ;  /* 0x000080400000791a */ /* 0x004fc80000000000 */
.L_x_69:
[----:B------:R-:W-:Y:S05]  /*f230*/  BSYNC B0 ;  /* 0x0000000000007941 */ /* 0x000fea0003800000 */
.L_x_68:
[----:B------:R-:W-:Y:S01]  /*f240*/  BAR.SYNC.DEFER_BLOCKING 0x1, 0x80 ;  /* 0x0042000000007b1d */ /* 0x000fe20000010000 */
[----:B-1----:R-:W-:Y:S02]  /*f250*/  F2FP.BF16.F32.PACK_AB R4, R57, R56 ;  /* 0x000000383904723e */ /* 0x002fe400000010ff */
[----:B------:R-:W-:Y:S02]  /*f260*/  F2FP.BF16.F32.PACK_AB R5, R30, R31 ;  /* 0x0000001f1e05723e */ /* 0x000fe400000010ff */
[----:B------:R-:W-:Y:S01]  /*f270*/  F2FP.BF16.F32.PACK_AB R6, R61, R60 ;  /* 0x0000003c3d06723e */ /* 0x000fe200000010ff */
[----:B------:R-:W-:Y:S01]  /*f280*/  BSSY B0, `(.L_x_70) ;  /* 0x000001d000007945 */ /* 0x000fe20003800000 */
[----:B------:R-:W-:Y:S02]  /*f290*/  F2FP.BF16.F32.PACK_AB R7, R26, R35 ;  /* 0x000000231a07723e */ /* 0x000fe400000010ff */
[----:B------:R-:W-:Y:S02]  /*f2a0*/  F2FP.BF16.F32.PACK_AB R8, R65, R64 ;  /* 0x000000404108723e */ /* 0x000fe400000010ff */
[----:B------:R-:W-:-:S02]  /*f2b0*/  F2FP.BF16.F32.PACK_AB R9, R24, R39 ;  /* 0x000000271809723e */ /* 0x000fc400000010ff */
[----:B------:R-:W-:Y:S02]  /*f2c0*/  F2FP.BF16.F32.PACK_AB R10, R69, R68 ;  /* 0x00000044450a723e */ /* 0x000fe400000010ff */
[----:B------:R-:W-:Y:S01]  /*f2d0*/  F2FP.BF16.F32.PACK_AB R11, R36, R41 ;  /* 0x00000029240b723e */ /* 0x000fe200000010ff */
[----:B------:R1:W-:Y:S04]  /*f2e0*/  STSM.16.M88.4 [R22+0x1000], R12 ;  /* 0x0010000c16007844 */ /* 0x0003e80000000200 */
[----:B------:R1:W-:Y:S01]  /*f2f0*/  STSM.16.M88.4 [R3+0x1000], R16 ;  /* 0x0010001003007844 */ /* 0x0003e20000000200 */
        /* <DEDUP_REMOVED lines=9> */
[----:B------:R-:W-:Y:S01]  /*f390*/  R2UR UR8, R2 ;  /* 0x00000000020872ca */ /* 0x000fe200000e0000 */
[----:B------:R-:W-:Y:S01]  /*f3a0*/  ULDC.64 UR4, c[0x0][0x198] ;  /* 0x0000660000047ab9 */ /* 0x000fe20000000a00 */
[----:B------:R-:W-:Y:S01]  /*f3b0*/  UMOV UR9, 0x20 ;  /* 0x0000002000097882 */ /* 0x000fe20000000000 */
[----:B------:R-:W-:Y:S01]  /*f3c0*/  UIADD3 UR4, UP0, UR4, 0x670, URZ ;  /* 0x0000067004047890 */ /* 0x000fe2000ff1e03f */
[----:B------:R-:W-:Y:S01]  /*f3d0*/  UMOV UR11, UR36 ;  /* 0x00000024000b7c82 */ /* 0x000fe20008000000 */
[----:B------:R-:W-:Y:S02]  /*f3e0*/  UMOV UR12, UR37 ;  /* 0x00000025000c7c82 */ /* 0x000fe40008000000 */
[----:B------:R-:W-:-:S06]  /*f3f0*/  UIADD3.X UR5, URZ, UR5, URZ, UP0, !UPT ;  /* 0x000000053f057290 */ /* 0x000fcc00087fe43f */
[----:B------:R-:W-:Y:S02]  /*f400*/  UIADD3 UR8, UR8, 0x1000, URZ ;  /* 0x0000100008087890 */ /* 0x000fe4000fffe03f */
[----:B--2---:R-:W-:-:S09]  /*f410*/  USHF.L.U32 UR10, UR10, 0x6, URZ ;  /* 0x000000060a0a7899 */ /* 0x004fd2000800063f */
[----:B------:R2:W-:Y:S01]  /*f420*/  UTMASTG.4D [UR8], [UR4] ;  /* 0x00000008040073b5 */ /* 0x0005e20008018000 */
[----:B------:R0:W-:Y:S01]  /*f430*/  UTMACMDFLUSH ;  /* 0x00000000000079b7 */ /* 0x0001e20000000000 */
[----:B--2---:R-:W-:-:S04]  /*f440*/  DEPBAR.LE SB0, 0x1 ;  /* 0x000080400000791a */ /* 0x004fc80000000000 */
.L_x_71:
[----:B------:R-:W-:Y:S05]  /*f450*/  BSYNC B0 ;  /* 0x0000000000007941 */ /* 0x000fea0003800000 */
.L_x_70:
        /* <DEDUP_REMOVED lines=24> */
[----:B------:R-:W-:Y:S01]  /*f5e0*/  UMOV UR9, 0x40 ;  /* 0x0000004000097882 */ /* 0x000fe20000000000 */
[----:B------:R-:W-:Y:S02]  /*f5f0*/  UMOV UR11, UR36 ;  /* 0x00000024000b7c82 */ /* 0x000fe40008000000 */
[----:B------:R-:W-:Y:S01]  /*f600*/  UIADD3.X UR5, URZ, UR5, URZ, UP0, !UPT ;  /* 0x000000053f057290 */ /* 0x000fe200087fe43f */
[----:B------:R-:W-:Y:S01]  /*f610*/  UMOV UR12, UR37 ;  /* 0x00000025000c7c82 */ /* 0x000fe20008000000 */
[----:B--2---:R-:W-:-:S09]  /*f620*/  USHF.L.U32 UR10, UR10, 0x6, URZ ;  /* 0x000000060a0a7899 */ /* 0x004fd2000800063f */
[----:B------:R2:W-:Y:S01]  /*f630*/  UTMASTG.4D [UR8], [UR4] ;  /* 0x00000008040073b5 */ /* 0x0005e20008018000 */
[----:B------:R0:W-:Y:S01]  /*f640*/  UTMACMDFLUSH ;  /* 0x00000000000079b7 */ /* 0x0001e20000000000 */
[----:B--2---:R-:W-:-:S04]  /*f650*/  DEPBAR.LE SB0, 0x1 ;  /* 0x000080400000791a */ /* 0x004fc80000000000 */
.L_x_73:
[----:B------:R-:W-:Y:S05]  /*f660*/  BSYNC B0 ;  /* 0x0000000000007941 */ /* 0x000fea0003800000 */
.L_x_72:
[----:B------:R-:W-:Y:S01]  /*f670*/  BAR.SYNC.DEFER_BLOCKING 0x1, 0x80 ;  /* 0x0042000000007b1d */ /* 0x000fe20000010000 */
[----:B------:R-:W-:Y:S02]  /*f680*/  F2FP.BF16.F32.PACK_AB R96, R97, R96 ;  /* 0x000000606160723e */ /* 0x000fe400000010ff */
[----:B------:R-:W-:Y:S02]  /*f690*/  F2FP.BF16.F32.PACK_AB R97, R99, R98 ;  /* 0x000000626361723e */ /* 0x000fe400000010ff */
[----:B-1----:R-:W-:Y:S01]  /*f6a0*/  F2FP.BF16.F32.PACK_AB R4, R89, R88 ;  /* 0x000000585904723e */ /* 0x002fe200000010ff */
[----:B------:R-:W-:Y:S01]  /*f6b0*/  BSSY B0, `(.L_x_74) ;  /* 0x000001d000007945 */ /* 0x000fe20003800000 */
[----:B------:R-:W-:Y:S02]  /*f6c0*/  F2FP.BF16.F32.PACK_AB R5, R91, R90 ;  /* 0x0000005a5b05723e */ /* 0x000fe400000010ff */
[----:B------:R-:W-:Y:S02]  /*f6d0*/  F2FP.BF16.F32.PACK_AB R6, R93, R92 ;  /* 0x0000005c5d06723e */ /* 0x000fe400000010ff */
[----:B------:R-:W-:-:S02]  /*f6e0*/  F2FP.BF16.F32.PACK_AB R7, R95, R94 ;  /* 0x0000005e5f07723e */ /* 0x000fc400000010ff */
[----:B------:R-:W-:Y:S02]  /*f6f0*/  F2FP.BF16.F32.PACK_AB R98, R101, R100 ;  /* 0x000000646562723e */ /* 0x000fe400000010ff */
[----:B------:R-:W-:Y:S01]  /*f700*/  F2FP.BF16.F32.PACK_AB R99, R103, R102 ;  /* 0x000000666763723e */ /* 0x000fe200000010ff */
[----:B------:R1:W-:Y:S04]  /*f710*/  STSM.16.M88.4 [R22+0x1000], R12 ;  /* 0x0010000c16007844 */ /* 0x0003e80000000200 */
        /* <DEDUP_REMOVED lines=22> */
.L_x_75:
[----:B------:R-:W-:Y:S05]  /*f880*/  BSYNC B0 ;  /* 0x0000000000007941 */ /* 0x000fea0003800000 */
.L_x_74:
[----:B------:R-:W-:Y:S01]  /*f890*/  BAR.SYNC.DEFER_BLOCKING 0x1, 0x80 ;  /* 0x0042000000007b1d */ /* 0x000fe20000010000 */
[----:B------:R-:W-:Y:S02]  /*f8a0*/  F2FP.BF16.F32.PACK_AB R104, R105, R104 ;  /* 0x000000686968723e */ /* 0x000fe400000010ff */
        /* <DEDUP_REMOVED lines=15> */
[----:B---3--:R-:W3:Y:S02]  /*f9a0*/  FENCE.VIEW.ASYNC.S ;  /* 0x00000000000073c6 */ /* 0x008ee40000000000 */
[----:B---3--:R-:W-:Y:S06]  /*f9b0*/  BAR.SYNC.DEFER_BLOCKING 0x1, 0x80 ;  /* 0x0042000000007b1d */ /* 0x008fec0000010000 */
[----:B------:R-:W-:Y:S05]  /*f9c0*/  @P1 BRA `(.L_x_77) ;  /* 0x0000000000301947 */ /* 0x000fea0003800000 */
[----:B------:R-:W3:Y:S01]  /*f9d0*/  S2UR UR10, SR_CTAID.X ;  /* 0x00000000000a79c3 */ /* 0x000ee20000002500 */
[----:B------:R-:W-:Y:S01]  /*f9e0*/  ULDC.64 UR4, c[0x0][0x198] ;  /* 0x0000660000047ab9 */ /* 0x000fe20000000a00 */
[----:B------:R-:W-:Y:S01]  /*f9f0*/  R2UR UR8, R2 ;  /* 0x00000000020872ca */ /* 0x000fe200000e0000 */
[----:B------:R-:W-:Y:S01]  /*fa00*/  UIADD3 UR4, UP0, UR4, 0x670, URZ ;  /* 0x0000067004047890 */ /* 0x000fe2000ff1e03f */
[----:B------:R-:W-:Y:S01]  /*fa10*/  UMOV UR9, 0x80 ;  /* 0x0000008000097882 */ /* 0x000fe20000000000 */
[----:B------:R-:W-:Y:S02]  /*fa20*/  UMOV UR11, UR36 ;  /* 0x00000024000b7c82 */ /* 0x000fe40008000000 */
[----:B------:R-:W-:Y:S01]  /*fa30*/  UIADD3.X UR5, URZ, UR5, URZ, UP0, !UPT ;  /* 0x000000053f057290 */ /* 0x000fe200087fe43f */
[----:B------:R-:W-:Y:S01]  /*fa40*/  UMOV UR12, UR37 ;  /* 0x00000025000c7c82 */ /* 0x000fe20008000000 */
[----:B---3--:R-:W-:-:S09]  /*fa50*/  USHF.L.U32 UR10, UR10, 0x6, URZ ;  /* 0x000000060a0a7899 */ /* 0x008fd2000800063f */
[----:B------:R3:W-:Y:S01]  /*fa60*/  UTMASTG.4D [UR8], [UR4] ;  /* 0x00000008040073b5 */ /* 0x0007e20008018000 */
[----:B------:R0:W-:Y:S01]  /*fa70*/  UTMACMDFLUSH ;  /* 0x00000000000079b7 */ /* 0x0001e20000000000 */
[----:B---3--:R-:W-:-:S04]  /*fa80*/  DEPBAR.LE SB0, 0x1 ;  /* 0x000080400000791a */ /* 0x008fc80000000000 */
.L_x_77:
[----:B------:R-:W-:Y:S05]  /*fa90*/  BSYNC B0 ;  /* 0x0000000000007941 */ /* 0x000fea0003800000 */
.L_x_76:
        /* <DEDUP_REMOVED lines=17> */
[----:B----4-:R-:W4:Y:S02]  /*fbb0*/  FENCE.VIEW.ASYNC.S ;  /* 0x00000000000073c6 */ /* 0x010f240000000000 */
[----:B----4-:R-:W-:Y:S06]  /*fbc0*/  BAR.SYNC.DEFER_BLOCKING 0x1, 0x80 ;  /* 0x0042000000007b1d */ /* 0x010fec0000010000 */
[----:B------:R-:W-:Y:S05]  /*fbd0*/  @P1 BRA `(.L_x_79) ;  /* 0x0000000000341947 */ /* 0x000fea0003800000 */
[----:B------:R-:W4:Y:S01]  /*fbe0*/  S2UR UR10, SR_CTAID.X ;  /* 0x00000000000a79c3 */ /* 0x000f220000002500 */
        /* <DEDUP_REMOVED lines=8> */
[----:B----4-:R-:W-:-:S09]  /*fc70*/  USHF.L.U32 UR10, UR10, 0x6, URZ ;  /* 0x000000060a0a7899 */ /* 0x010fd2000800063f */
[----:B------:R4:W-:Y:S01]  /*fc80*/  UTMASTG.4D [UR8], [UR4] ;  /* 0x00000008040073b5 */ /* 0x0009e20008018000 */
[----:B------:R0:W-:Y:S01]  /*fc90*/  UTMACMDFLUSH ;  /* 0x00000000000079b7 */ /* 0x0001e20000000000 */
[----:B----4-:R-:W-:-:S04]  /*fca0*/  DEPBAR.LE SB0, 0x1 ;  /* 0x000080400000791a */ /* 0x010fc80000000000 */
.L_x_79:
[----:B------:R-:W-:Y:S05]  /*fcb0*/  BSYNC B0 ;  /* 0x0000000000007941 */ /* 0x000fea0003800000 */
.L_x_78:
        /* <DEDUP_REMOVED lines=17> */
[----:B-----5:R-:W5:Y:S02]  /*fdd0*/  FENCE.VIEW.ASYNC.S ;  /* 0x00000000000073c6 */ /* 0x020f640000000000 */
[----:B-----5:R-:W-:Y:S06]  /*fde0*/  BAR.SYNC.DEFER_BLOCKING 0x1, 0x80 ;  /* 0x0042000000007b1d */ /* 0x020fec0000010000 */
[----:B------:R-:W-:Y:S05]  /*fdf0*/  @P1 BRA `(.L_x_81) ;  /* 0x0000000000301947 */ /* 0x000fea0003800000 */
[----:B------:R-:W5:Y:S01]  /*fe00*/  S2UR UR10, SR_CTAID.X ;  /* 0x00000000000a79c3 */ /* 0x000f620000002500 */
[----:B------:R-:W-:Y:S01]  /*fe10*/  ULDC.64 UR4, c[0x0][0x198] ;  /* 0x0000660000047ab9 */ /* 0x000fe20000000a00 */
[----:B------:R-:W-:Y:S01]  /*fe20*/  R2UR UR8, R2 ;  /* 0x00000000020872ca */ /* 0x000fe200000e0000 */
[----:B------:R-:W-:Y:S01]  /*fe30*/  UIADD3 UR4, UP0, UR4, 0x670, URZ ;  /* 0x0000067004047890 */ /* 0x000fe2000ff1e03f */
[----:B------:R-:W-:Y:S01]  /*fe40*/  UMOV UR9, 0xc0 ;  /* 0x000000c000097882 */ /* 0x000fe20000000000 */
[----:B------:R-:W-:Y:S02]  /*fe50*/  UMOV UR11, UR36 ;  /* 0x00000024000b7c82 */ /* 0x000fe40008000000 */
[----:B------:R-:W-:Y:S01]  /*fe60*/  UIADD3.X UR5, URZ, UR5, URZ, UP0, !UPT ;  /* 0x000000053f057290 */ /* 0x000fe200087fe43f */
[----:B------:R-:W-:Y:S01]  /*fe70*/  UMOV UR12, UR37 ;  /* 0x00000025000c7c82 */ /* 0x000fe20008000000 */
[----:B-----5:R-:W-:-:S09]  /*fe80*/  USHF.L.U32 UR10, UR10, 0x6, URZ ;  /* 0x000000060a0a7899 */ /* 0x020fd2000800063f */
[----:B------:R1:W-:Y:S01]  /*fe90*/  UTMASTG.4D [UR8], [UR4] ;  /* 0x00000008040073b5 */ /* 0x0003e20008018000 */
[----:B------:R0:W-:Y:S01]  /*fea0*/  UTMACMDFLUSH ;  /* 0x00000000000079b7 */ /* 0x0001e20000000000 */
[----:B-1----:R-:W-:-:S04]  /*feb0*/  DEPBAR.LE SB0, 0x1 ;  /* 0x000080400000791a */ /* 0x002fc80000000000 */
.L_x_81:
[----:B------:R-:W-:Y:S05]  /*fec0*/  BSYNC B0 ;  /* 0x0000000000007941 */ /* 0x000fea0003800000 */
.L_x_80:
[----:B------:R-:W-:Y:S06]  /*fed0*/  BAR.SYNC.DEFER_BLOCKING 0x1, 0x80 ;  /* 0x0042000000007b1d */ /* 0x000fec0000010000 */
[----:B------:R-:W-:Y:S01]  /*fee0*/  BSSY B0, `(.L_x_82) ;  /* 0x0000017000007945 */ /* 0x000fe20003800000 */
[----:B------:R1:W-:Y:S04]  /*fef0*/  STSM.16.M88.4 [R22+0x1000], R136 ;  /* 0x0010008816007844 */ /* 0x0003e80000000200 */
        /* <DEDUP_REMOVED lines=18> */
[----:B-----5:R-:W-:-:S09]  /*10020*/  USHF.L.U32 UR10, UR10, 0x6, URZ ;  /* 0x000000060a0a7899 */ /* 0x020fd2000800063f */
[----:B------:R1:W-:Y:S02]  /*10030*/  UTMASTG.4D [UR8], [UR4] ;  /* 0x00000008040073b5 */ /* 0x0003e40008018000 */
[----:B-1----:R0:W-:Y:S02]  /*10040*/  UTMACMDFLUSH ;  /* 0x00000000000079b7 */ /* 0x0021e40000000000 */
.L_x_83:
[----:B------:R-:W-:Y:S05]  /*10050*/  BSYNC B0 ;  /* 0x0000000000007941 */ /* 0x000fea0003800000 */
.L_x_82:
[----:B------:R-:W-:-:S04]  /*10060*/  DEPBAR.LE SB0, 0x0 ;  /* 0x000080000000791a */ /* 0x000fc80000000000 */
[----:B------:R-:W-:Y:S05]  /*10070*/  EXIT ;  /* 0x000000000000794d */ /* 0x000fea0003800000 */
.L_x_7:
[----:B-1----:R1:W2:Y:S02]  /*10080*/  SYNCS.PHASECHK.TRANS64.TRYWAIT P2, [R3+URZ+0x48048], R2 ;  /* 0x04804802030075a7 */ /* 0x0022a4000804017f */
[----:B--2---:R-:W-:Y:S05]  /*10090*/  @!P2 NANOSLEEP.SYNCS 0x989680 ;  /* 0x009896800000a95d */ /* 0x004fea0003900000 */
[----:B------:R-:W2:Y:S02]  /*100a0*/  @!P2 SYNCS.PHASECHK.TRANS64 P2, [R3+URZ+0x48048], R2 ;  /* 0x048048020300a5a7 */ /* 0x000ea4000804007f */
[----:B--2---:R-:W-:Y:S05]  /*100b0*/  @!P2 BRA `(.L_x_7) ;  /* 0xfffffffc00f0a947 */ /* 0x004fea000383ffff */
[----:B------:R-:W-:Y:S05]  /*100c0*/  BRA `(.L_x_84) ;  /* 0xffffff0400907947 */ /* 0x000fea000383ffff */
.L_x_12:
[----:B-1----:R1:W2:Y:S02]  /*100d0*/  SYNCS.PHASECHK.TRANS64.TRYWAIT P1, [R3+URZ+0x48020], R2 ;  /* 0x04802002030075a7 */ /* 0x0022a4000802017f */
[----:B--2---:R-:W-:Y:S05]  /*100e0*/  @!P1 NANOSLEEP.SYNCS 0x989680 ;  /* 0x009896800000995d */ /* 0x004fea0003900000 */
[----:B------:R-:W2:Y:S02]  /*100f0*/  @!P1 SYNCS.PHASECHK.TRANS64 P1, [R3+URZ+0x48020], R2 ;  /* 0x04802002030095a7 */ /* 0x000ea4000802007f */
[----:B--2---:R-:W-:Y:S05]  /*10100*/  @!P1 BRA `(.L_x_12) ;  /* 0xfffffffc00f09947 */ /* 0x004fea000383ffff */
[----:B------:R-:W-:Y:S05]  /*10110*/  BRA `(.L_x_85) ;  /* 0xffffff08007c7947 */ /* 0x000fea000383ffff */
.L_x_14:
[----:B-1----:R1:W2:Y:S02]  /*10120*/  SYNCS.PHASECHK.TRANS64.TRYWAIT P1, [R2+URZ+0x48020], R3 ;  /* 0x04802003020075a7 */ /* 0x0022a4000802017f */
[----:B--2---:R-:W-:Y:S05]  /*10130*/  @!P1 NANOSLEEP.SYNCS 0x989680 ;  /* 0x009896800000995d */ /* 0x004fea0003900000 */
[----:B------:R-:W2:Y:S02]  /*10140*/  @!P1 SYNCS.PHASECHK.TRANS64 P1, [R2+URZ+0x48020], R3 ;  /* 0x04802003020095a7 */ /* 0x000ea4000802007f */
[----:B--2---:R-:W-:Y:S05]  /*10150*/  @!P1 BRA `(.L_x_14) ;  /* 0xfffffffc00f09947 */ /* 0x004fea000383ffff */
[----:B------:R-:W-:Y:S05]  /*10160*/  BRA `(.L_x_86) ;  /* 0xffffff0c00287947 */ /* 0x000fea000383ffff */
.L_x_17:
[----:B-1----:R1:W2:Y:S02]  /*10170*/  SYNCS.PHASECHK.TRANS64.TRYWAIT P1, [R3+URZ+0x48020], R4 ;  /* 0x04802004030075a7 */ /* 0x0022a4000802017f */
[----:B--2---:R-:W-:Y:S05]  /*10180*/  @!P1 NANOSLEEP.SYNCS 0x989680 ;  /* 0x009896800000995d */ /* 0x004fea0003900000 */
[----:B------:R-:W2:Y:S02]  /*10190*/  @!P1 SYNCS.PHASECHK.TRANS64 P1, [R3+URZ+0x48020], R4 ;  /* 0x04802004030095a7 */ /* 0x000ea4000802007f */
[----:B--2---:R-:W-:Y:S05]  /*101a0*/  @!P1 BRA `(.L_x_17) ;  /* 0xfffffffc00f09947 */ /* 0x004fea000383ffff */
[----:B------:R-:W-:Y:S05]  /*101b0*/  BRA `(.L_x_87) ;  /* 0xffffff0c00f07947 */ /* 0x000fea000383ffff */
.L_x_19:
[----:B-1----:R1:W2:Y:S02]  /*101c0*/  SYNCS.PHASECHK.TRANS64.TRYWAIT P1, [R3+URZ+0x48020], R2 ;  /* 0x04802002030075a7 */ /* 0x0022a4000802017f */
[----:B--2---:R-:W-:Y:S05]  /*101d0*/  @!P1 NANOSLEEP.SYNCS 0x989680 ;  /* 0x009896800000995d */ /* 0x004fea0003900000 */
[----:B------:R-:W2:Y:S02]  /*101e0*/  @!P1 SYNCS.PHASECHK.TRANS64 P1, [R3+URZ+0x48020], R2 ;  /* 0x04802002030095a7 */ /* 0x000ea4000802007f */
[----:B--2---:R-:W-:Y:S05]  /*101f0*/  @!P1 BRA `(.L_x_19) ;  /* 0xfffffffc00f09947 */ /* 0x004fea000383ffff */
[----:B------:R-:W-:Y:S05]  /*10200*/  BRA `(.L_x_88) ;  /* 0xffffff1000b47947 */ /* 0x000fea000383ffff */
.L_x_21:
[----:B-1----:R1:W2:Y:S02]  /*10210*/  SYNCS.PHASECHK.TRANS64.TRYWAIT P1, [R2+URZ+0x48040], R89 ;  /* 0x04804059020075a7 */ /* 0x0022a4000802017f */
[----:B--2---:R-:W-:Y:S05]  /*10220*/  @!P1 NANOSLEEP.SYNCS 0x989680 ;  /* 0x009896800000995d */ /* 0x004fea0003900000 */
[----:B------:R-:W2:Y:S02]  /*10230*/  @!P1 SYNCS.PHASECHK.TRANS64 P1, [R2+URZ+0x48040], R89 ;  /* 0x04804059020095a7 */ /* 0x000ea4000802007f */
[----:B--2---:R-:W-:Y:S05]  /*10240*/  @!P1 BRA `(.L_x_21) ;  /* 0xfffffffc00f09947 */ /* 0x004fea000383ffff */
[----:B------:R-:W-:Y:S05]  /*10250*/  BRA `(.L_x_89) ;  /* 0xffffff1400807947 */ /* 0x000fea000383ffff */
.L_x_22:
[----:B--2---:R2:W3:Y:S02]  /*10260*/  SYNCS.PHASECHK.TRANS64.TRYWAIT P1, [R2+URZ+0x48000], R89 ;  /* 0x04800059020075a7 */ /* 0x0044e4000802017f */
[----:B---3--:R-:W-:Y:S05]  /*10270*/  @!P1 NANOSLEEP.SYNCS 0x989680 ;  /* 0x009896800000995d */ /* 0x008fea0003900000 */
[----:B------:R-:W3:Y:S02]  /*10280*/  @!P1 SYNCS.PHASECHK.TRANS64 P1, [R2+URZ+0x48000], R89 ;  /* 0x04800059020095a7 */ /* 0x000ee4000802007f */
[----:B---3--:R-:W-:Y:S05]  /*10290*/  @!P1 BRA `(.L_x_22) ;  /* 0xfffffffc00f09947 */ /* 0x008fea000383ffff */
[----:B------:R-:W-:Y:S05]  /*102a0*/  BRA `(.L_x_90) ;  /* 0xffffff14008c7947 */ /* 0x000fea000383ffff */
.L_x_23:
[----:B---3--:R3:W4:Y:S02]  /*102b0*/  SYNCS.PHASECHK.TRANS64.TRYWAIT P6, [R2+URZ+0x48008], R89 ;  /* 0x04800859020075a7 */ /* 0x00872400080c017f */
[----:B----4-:R-:W-:Y:S05]  /*102c0*/  @!P6 NANOSLEEP.SYNCS 0x989680 ;  /* 0x009896800000e95d */ /* 0x010fea0003900000 */
[----:B------:R-:W4:Y:S02]  /*102d0*/  @!P6 SYNCS.PHASECHK.TRANS64 P6, [R2+URZ+0x48008], R89 ;  /* 0x048008590200e5a7 */ /* 0x000f2400080c007f */
[----:B----4-:R-:W-:Y:S05]  /*102e0*/  @!P6 BRA `(.L_x_23) ;  /* 0xfffffffc00f0e947 */ /* 0x010fea000383ffff */
[----:B------:R-:W-:Y:S05]  /*102f0*/  BRA `(.L_x_91) ;  /* 0xffffff3800487947 */ /* 0x000fea000383ffff */
.L_x_25:
[----:B--2---:R2:W3:Y:S02]  /*10300*/  SYNCS.PHASECHK.TRANS64.TRYWAIT P2, [R153+URZ+0x48000], R14 ;  /* 0x0480000e990075a7 */ /* 0x0044e4000804017f */
[----:B---3--:R-:W-:Y:S05]  /*10310*/  @!P2 NANOSLEEP.SYNCS 0x989680 ;  /* 0x009896800000a95d */ /* 0x008fea0003900000 */
[----:B------:R-:W3:Y:S02]  /*10320*/  @!P2 SYNCS.PHASECHK.TRANS64 P2, [R153+URZ+0x48000], R14 ;  /* 0x0480000e9900a5a7 */ /* 0x000ee4000804007f */
[----:B---3--:R-:W-:Y:S05]  /*10330*/  @!P2 BRA `(.L_x_25) ;  /* 0xfffffffc00f0a947 */ /* 0x008fea000383ffff */
[----:B------:R-:W-:Y:S05]  /*10340*/  BRA `(.L_x_92) ;  /* 0xffffff50004c7947 */ /* 0x000fea000383ffff */
.L_x_28:
[----:B-1----:R1:W2:Y:S02]  /*10350*/  SYNCS.PHASECHK.TRANS64.TRYWAIT P3, [R14+URZ+0x48020], R219 ;  /* 0x048020db0e0075a7 */ /* 0x0022a4000806017f */
[----:B--2---:R-:W-:Y:S05]  /*10360*/  @!P3 NANOSLEEP.SYNCS 0x989680 ;  /* 0x009896800000b95d */ /* 0x004fea0003900000 */
[----:B------:R-:W2:Y:S02]  /*10370*/  @!P3 SYNCS.PHASECHK.TRANS64 P3, [R14+URZ+0x48020], R219 ;  /* 0x048020db0e00b5a7 */ /* 0x000ea4000806007f */
[----:B--2---:R-:W-:Y:S05]  /*10380*/  @!P3 BRA `(.L_x_28) ;  /* 0xfffffffc00f0b947 */ /* 0x004fea000383ffff */
[----:B------:R-:W-:Y:S05]  /*10390*/  BRA `(.L_x_93) ;  /* 0xffffff5800347947 */ /* 0x000fea000383ffff */
.L_x_30:
[----:B----4-:R4:W1:Y:S02]  /*103a0*/  SYNCS.PHASECHK.TRANS64.TRYWAIT P5, [R239+URZ+0x48000], R238 ;  /* 0x048000eeef0075a7 */ /* 0x01086400080a017f */
[----:B-1----:R-:W-:Y:S05]  /*103b0*/  @!P5 NANOSLEEP.SYNCS 0x989680 ;  /* 0x009896800000d95d */ /* 0x002fea0003900000 */
[----:B------:R-:W1:Y:S02]  /*103c0*/  @!P5 SYNCS.PHASECHK.TRANS64 P5, [R239+URZ+0x48000], R238 ;  /* 0x048000eeef00d5a7 */ /* 0x000e6400080a007f */
[----:B-1----:R-:W-:Y:S05]  /*103d0*/  @!P5 BRA `(.L_x_30) ;  /* 0xfffffffc00f0d947 */ /* 0x002fea000383ffff */
[----:B------:R-:W-:Y:S05]  /*103e0*/  BRA `(.L_x_94) ;  /* 0xffffff6000787947 */ /* 0x000fea000383ffff */
.L_x_34:
[----:B-1----:R1:W2:Y:S02]  /*103f0*/  SYNCS.PHASECHK.TRANS64.TRYWAIT P2, [R14+URZ+0x48020], R153 ;  /* 0x048020990e0075a7 */ /* 0x0022a4000804017f */
[----:B--2---:R-:W-:Y:S05]  /*10400*/  @!P2 NANOSLEEP.SYNCS 0x989680 ;  /* 0x009896800000a95d */ /* 0x004fea0003900000 */
[----:B------:R-:W2:Y:S02]  /*10410*/  @!P2 SYNCS.PHASECHK.TRANS64 P2, [R14+URZ+0x48020], R153 ;  /* 0x048020990e00a5a7 */ /* 0x000ea4000804007f */
[----:B--2---:R-:W-:Y:S05]  /*10420*/  @!P2 BRA `(.L_x_34) ;  /* 0xfffffffc00f0a947 */ /* 0x004fea000383ffff */
[----:B------:R-:W-:Y:S05]  /*10430*/  BRA `(.L_x_95) ;  /* 0xffffff8400fc7947 */ /* 0x000fea000383ffff */
.L_x_38:
[----:B-1----:R1:W2:Y:S02]  /*10440*/  SYNCS.PHASECHK.TRANS64.TRYWAIT P1, [R153+URZ+0x48000], R152 ;  /* 0x04800098990075a7 */ /* 0x0022a4000802017f */
[----:B--2---:R-:W-:Y:S05]  /*10450*/  @!P1 NANOSLEEP.SYNCS 0x989680 ;  /* 0x009896800000995d */ /* 0x004fea0003900000 */
[----:B------:R-:W2:Y:S02]  /*10460*/  @!P1 SYNCS.PHASECHK.TRANS64 P1, [R153+URZ+0x48000], R152 ;  /* 0x04800098990095a7 */ /* 0x000ea4000802007f */
[----:B--2---:R-:W-:Y:S05]  /*10470*/  @!P1 BRA `(.L_x_38) ;  /* 0xfffffffc00f09947 */ /* 0x004fea000383ffff */
[----:B------:R-:W-:Y:S05]  /*10480*/  BRA `(.L_x_96) ;  /* 0xffffff8800e47947 */ /* 0x000fea000383ffff */
.L_x_41:
[----:B-1----:R1:W2:Y:S02]  /*10490*/  SYNCS.PHASECHK.TRANS64.TRYWAIT P2, [R218+URZ+0x48020], R219 ;  /* 0x048020dbda0075a7 */ /* 0x0022a4000804017f */
[----:B--2---:R-:W-:Y:S05]  /*104a0*/  @!P2 NANOSLEEP.SYNCS 0x989680 ;  /* 0x009896800000a95d */ /* 0x004fea0003900000 */
[----:B------:R-:W2:Y:S02]  /*104b0*/  @!P2 SYNCS.PHASECHK.TRANS64 P2, [R218+URZ+0x48020], R219 ;  /* 0x048020dbda00a5a7 */ /* 0x000ea4000804007f */
[----:B--2---:R-:W-:Y:S05]  /*104c0*/  @!P2 BRA `(.L_x_41) ;  /* 0xfffffffc00f0a947 */ /* 0x004fea000383ffff */
[----:B------:R-:W-:Y:S05]  /*104d0*/  BRA `(.L_x_97) ;  /* 0xffffff9400087947 */ /* 0x000fea000383ffff */
.L_x_44:
[----:B---3--:R3:W4:Y:S02]  /*104e0*/  SYNCS.PHASECHK.TRANS64.TRYWAIT P4, [R240+URZ+0x48000], R239 ;  /* 0x048000eff00075a7 */ /* 0x008724000808017f */
[----:B----4-:R-:W-:Y:S05]  /*104f0*/  @!P4 NANOSLEEP.SYNCS 0x989680 ;  /* 0x009896800000c95d */ /* 0x010fea0003900000 */
[----:B------:R-:W4:Y:S02]  /*10500*/  @!P4 SYNCS.PHASECHK.TRANS64 P4, [R240+URZ+0x48000], R239 ;  /* 0x048000eff000c5a7 */ /* 0x000f24000808007f */
[----:B----4-:R-:W-:Y:S05]  /*10510*/  @!P4 BRA `(.L_x_44) ;  /* 0xfffffffc00f0c947 */ /* 0x010fea000383ffff */
[----:B------:R-:W-:Y:S05]  /*10520*/  BRA `(.L_x_98) ;  /* 0xffffffa4005c7947 */ /* 0x000fea000383ffff */
.L_x_48:
[----:B-1----:R1:W2:Y:S02]  /*10530*/  SYNCS.PHASECHK.TRANS64.TRYWAIT P1, [R6+URZ+0x48020], R153 ;  /* 0x04802099060075a7 */ /* 0x0022a4000802017f */
[----:B--2---:R-:W-:Y:S05]  /*10540*/  @!P1 NANOSLEEP.SYNCS 0x989680 ;  /* 0x009896800000995d */ /* 0x004fea0003900000 */
[----:B------:R-:W2:Y:S02]  /*10550*/  @!P1 SYNCS.PHASECHK.TRANS64 P1, [R6+URZ+0x48020], R153 ;  /* 0x04802099060095a7 */ /* 0x000ea4000802007f */
[----:B--2---:R-:W-:Y:S05]  /*10560*/  @!P1 BRA `(.L_x_48) ;  /* 0xfffffffc00f09947 */ /* 0x004fea000383ffff */
[----:B------:R-:W-:Y:S05]  /*10570*/  BRA `(.L_x_99) ;  /* 0xffffffc800e07947 */ /* 0x000fea000383ffff */
        .weak           $__internal_0_$__cuda_sm20_rcp_rn_f32_slowpath
        .type           $__internal_0_$__cuda_sm20_rcp_rn_f32_slowpath,@function
        .size           $__internal_0_$__cuda_sm20_rcp_rn_f32_slowpath,(.L_x_105 - $__internal_0_$__cuda_sm20_rcp_rn_f32_slowpath)
$__internal_0_$__cuda_sm20_rcp_rn_f32_slowpath:
[----:B------:R-:W-:Y:S01]  /*10580*/  SHF.L.U32 R0, R3, 0x1, RZ ;  /* 0x0000000103007819 */ /* 0x000fe200000006ff */
[----:B------:R-:W-:Y:S03]  /*10590*/  BSSY B2, `(.L_x_100) ;  /* 0x0000030000027945 */ /* 0x000fe60003800000 */
[----:B------:R-:W-:-:S04]  /*105a0*/  SHF.R.U32.HI R13, RZ, 0x18, R0 ;  /* 0x00000018ff0d7819 */ /* 0x000fc80000011600 */
[----:B------:R-:W-:-:S13]  /*105b0*/  ISETP.NE.U32.AND P0, PT, R13, RZ, PT ;  /* 0x000000ff0d00720c */ /* 0x000fda0003f05070 */
[----:B------:R-:W-:Y:S05]  /*105c0*/  @P0 BRA `(.L_x_101) ;  /* 0x0000000000280947 */ /* 0x000fea0003800000 */
[----:B------:R-:W-:-:S04]  /*105d0*/  SHF.L.U32 R0, R3, 0x1, RZ ;  /* 0x0000000103007819 */ /* 0x000fc800000006ff */
[----:B------:R-:W-:-:S13]  /*105e0*/  ISETP.NE.AND P0, PT, R0, RZ, PT ;  /* 0x000000ff0000720c */ /* 0x000fda0003f05270 */
[----:B------:R-:W-:Y:S01]  /*105f0*/  @P0 FFMA R10, R3, 1.84467440737095516160e+19, RZ ;  /* 0x5f800000030a0823 */ /* 0x000fe200000000ff */
[----:B------:R-:W-:Y:S08]  /*10600*/  @!P0 MUFU.RCP R5, R3 ;  /* 0x0000000300058308 */ /* 0x000ff00000001000 */
[----:B------:R-:W1:Y:S02]  /*10610*/  @P0 MUFU.RCP R11, R10 ;  /* 0x0000000a000b0308 */ /* 0x000e640000001000 */
[----:B-1----:R-:W-:-:S04]  /*10620*/  @P0 FFMA R0, R10, R11, -1 ;  /* 0xbf8000000a000423 */ /* 0x002fc8000000000b */
[----:B------:R-:W-:-:S04]  /*10630*/  @P0 FADD.FTZ R0, -R0, -RZ ;  /* 0x800000ff00000221 */ /* 0x000fc80000010100 */
[----:B------:R-:W-:-:S04]  /*10640*/  @P0 FFMA R0, R11, R0, R11 ;  /* 0x000000000b000223 */ /* 0x000fc8000000000b */
[----:B------:R-:W-:Y:S01]  /*10650*/  @P0 FFMA R5, R0, 1.84467440737095516160e+19, RZ ;  /* 0x5f80000000050823 */ /* 0x000fe200000000ff */
[----:B------:R-:W-:Y:S06]  /*10660*/  BRA `(.L_x_102) ;  /* 0x0000000000887947 */ /* 0x000fec0003800000 */
.L_x_101:
[----:B------:R-:W-:-:S04]  /*10670*/  IADD3 R17, R13, -0xfd, RZ ;  /* 0xffffff030d117810 */ /* 0x000fc80007ffe0ff */
[----:B------:R-:W-:-:S13]  /*10680*/  ISETP.GT.U32.AND P0, PT, R17, 0x1, PT ;  /* 0x000000011100780c */ /* 0x000fda0003f04070 */
[----:B------:R-:W-:Y:S05]  /*10690*/  @P0 BRA `(.L_x_103) ;  /* 0x0000000000780947 */ /* 0x000fea0003800000 */
[----:B------:R-:W-:Y:S02]  /*106a0*/  LOP3.LUT R0, R3, 0x7fffff, RZ, 0xc0, !PT ;  /* 0x007fffff03007812 */ /* 0x000fe400078ec0ff */
[----:B------:R-:W-:Y:S02]  /*106b0*/  MOV R12, 0x3 ;  /* 0x00000003000c7802 */ /* 0x000fe40000000f00 */
[----:B------:R-:W-:Y:S02]  /*106c0*/  LOP3.LUT R0, R0, 0x3f800000, RZ, 0xfc, !PT ;  /* 0x3f80000000007812 */ /* 0x000fe400078efcff */
[----:B------:R-:W-:Y:S02]  /*106d0*/  SHF.L.U32 R12, R12, R17, RZ ;  /* 0x000000110c0c7219 */ /* 0x000fe400000006ff */
[----:B------:R-:W1:Y:S02]  /*106e0*/  MUFU.RCP R5, R0 ;  /* 0x0000000000057308 */ /* 0x000e640000001000 */
[----:B-1----:R-:W-:-:S04]  /*106f0*/  FFMA R10, R0, R5, -1 ;  /* 0xbf800000000a7423 */ /* 0x002fc80000000005 */
[----:B------:R-:W-:-:S04]  /*10700*/  FADD.FTZ R10, -R10, -RZ ;  /* 0x800000ff0a0a7221 */ /* 0x000fc80000010100 */
[CCC-:B------:R-:W-:Y:S01]  /*10710*/  FFMA.RM R11, R5.reuse, R10.reuse, R5.reuse ;  /* 0x0000000a050b7223 */ /* 0x1c0fe20000004005 */
[----:B------:R-:W-:-:S04]  /*10720*/  FFMA.RP R10, R5, R10, R5 ;  /* 0x0000000a050a7223 */ /* 0x000fc80000008005 */
[C---:B------:R-:W-:Y:S02]  /*10730*/  LOP3.LUT R5, R11.reuse, 0x7fffff, RZ, 0xc0, !PT ;  /* 0x007fffff0b057812 */ /* 0x040fe400078ec0ff */
[----:B------:R-:W-:Y:S02]  /*10740*/  FSETP.NEU.FTZ.AND P0, PT, R11, R10, PT ;  /* 0x0000000a0b00720b */ /* 0x000fe40003f1d000 */
[----:B------:R-:W-:Y:S02]  /*10750*/  LOP3.LUT R5, R5, 0x800000, RZ, 0xfc, !PT ;  /* 0x0080000005057812 */ /* 0x000fe400078efcff */
[----:B------:R-:W-:Y:S02]  /*10760*/  SEL R10, RZ, 0xffffffff, !P0 ;  /* 0xffffffffff0a7807 */ /* 0x000fe40004000000 */
[----:B------:R-:W-:Y:S02]  /*10770*/  LOP3.LUT R12, R12, R5, RZ, 0xc0, !PT ;  /* 0x000000050c0c7212 */ /* 0x000fe400078ec0ff */
[----:B------:R-:W-:-:S02]  /*10780*/  IADD3 R10, -R10, RZ, RZ ;  /* 0x000000ff0a0a7210 */ /* 0x000fc40007ffe1ff */
[-C--:B------:R-:W-:Y:S02]  /*10790*/  SHF.R.U32.HI R12, RZ, R17.reuse, R12 ;  /* 0x00000011ff0c7219 */ /* 0x080fe4000001160c */
[----:B------:R-:W-:Y:S02]  /*107a0*/  LOP3.LUT P1, RZ, R10, R17, R5, 0xf8, !PT ;  /* 0x000000110aff7212 */ /* 0x000fe4000782f805 */
[C---:B------:R-:W-:Y:S02]  /*107b0*/  LOP3.LUT P0, RZ, R12.reuse, 0x1, RZ, 0xc0, !PT ;  /* 0x000000010cff7812 */ /* 0x040fe4000780c0ff */
[----:B------:R-:W-:-:S04]  /*107c0*/  LOP3.LUT P2, RZ, R12, 0x2, RZ, 0xc0, !PT ;  /* 0x000000020cff7812 */ /* 0x000fc8000784c0ff */
[----:B------:R-:W-:Y:S02]  /*107d0*/  PLOP3.LUT P0, PT, P0, P1, P2, 0xe0, 0x0 ;  /* 0x000000000000781c */ /* 0x000fe40000703c20 */
[----:B------:R-:W-:Y:S02]  /*107e0*/  LOP3.LUT P1, RZ, R3, 0x7fffff, RZ, 0xc0, !PT ;  /* 0x007fffff03ff7812 */ /* 0x000fe4000782c0ff */
[----:B------:R-:W-:-:S04]  /*107f0*/  SEL R0, RZ, 0x1, !P0 ;  /* 0x00000001ff007807 */ /* 0x000fc80004000000 */
[----:B------:R-:W-:-:S04]  /*10800*/  IADD3 R0, -R0, RZ, RZ ;  /* 0x000000ff00007210 */ /* 0x000fc80007ffe1ff */
[----:B------:R-:W-:Y:S02]  /*10810*/  ISETP.GE.AND P0, PT, R0, RZ, PT ;  /* 0x000000ff0000720c */ /* 0x000fe40003f06270 */
[----:B------:R-:W-:-:S04]  /*10820*/  IADD3 R0, R13, -0xfc, RZ ;  /* 0xffffff040d007810 */ /* 0x000fc80007ffe0ff */
[----:B------:R-:W-:-:S07]  /*10830*/  SHF.R.U32.HI R0, RZ, R0, R5 ;  /* 0x00000000ff007219 */ /* 0x000fce0000011605 */
[----:B------:R-:W-:-:S04]  /*10840*/  @!P0 IADD3 R0, R0, 0x1, RZ ;  /* 0x0000000100008810 */ /* 0x000fc80007ffe0ff */
[----:B------:R-:W-:-:S04]  /*10850*/  @!P1 SHF.L.U32 R0, R0, 0x1, RZ ;  /* 0x0000000100009819 */ /* 0x000fc800000006ff */
[----:B------:R-:W-:Y:S01]  /*10860*/  LOP3.LUT R5, R0, 0x80000000, R3, 0xf8, !PT ;  /* 0x8000000000057812 */ /* 0x000fe200078ef803 */
[----:B------:R-:W-:Y:S06]  /*10870*/  BRA `(.L_x_102) ;  /* 0x0000000000047947 */ /* 0x000fec0003800000 */
.L_x_103:
[----:B------:R1:W2:Y:S02]  /*10880*/  MUFU.RCP R5, R3 ;  /* 0x0000000300057308 */ /* 0x0002a40000001000 */
.L_x_102:
[----:B------:R-:W-:Y:S05]  /*10890*/  BSYNC B2 ;  /* 0x0000000000027941 */ /* 0x000fea0003800000 */
.L_x_100:
[----:B--2---:R-:W-:Y:S02]  /*108a0*/  MOV R0, R5 ;  /* 0x0000000500007202 */ /* 0x004fe40000000f00 */
[----:B------:R-:W-:-:S04]  /*108b0*/  MOV R5, 0x0 ;  /* 0x0000000000057802 */ /* 0x000fc80000000f00 */
[----:B-1----:R-:W-:Y:S05]  /*108c0*/  RET.REL.NODEC R4 `(_ZN7cutlass13device_kernelINS_4fmha6kernel13FmhaKernelTmaINS1_10collective15FmhaMainloopTmaINS_10bfloat16_tEfN4cute5tupleIJNS7_1CILi64EEENS9_ILi128EEENS9_ILi256EEEEEENS4_14ResidualFusionEJEEENS4_15FmhaFwdEpilogueIS6_fNS8_IJSA_SC_SB_EEEEEJEEEEEvNT_6ParamsE) ;  /* 0xfffffef404cc7950 */ /* 0x002fea0003c3ffff */
.L_x_104:
[----:B------:R-:W-:-:S00]  /*108d0*/  BRA `(.L_x_104) ;  /* 0xfffffffc00fc7947 */ /* 0x000fc0000383ffff */
[----:B------:R-:W-:-:S00]  /*108e0*/  NOP ;  /* 0x0000000000007918 */ /* 0x000fc00000000000 */
        /* <DEDUP_REMOVED lines=9> */
.L_x_105:


//--------------------- .nv.global.init           --------------------------
	.section	.nv.global.init,"aw",@progbits
.nv.global.init:
	.type		$str$23,@object
	.size		$str$23,($str$24 - $str$23)
$str$23:
        /*0000*/ 	.byte	0x28, 0x61, 0x64, 0x64, 0x72, 0x65, 0x73, 0x73, 0x20, 0x26, 0x20, 0x6d, 0x61, 0x73, 0x6b, 0x29
        /*0010*/ 	.byte	0x20, 0x3d, 0x3d, 0x20, 0x30, 0x00
	.type		$str$24,@object
	.size		$str$24,(__unnamed_1 - $str$24)
$str$24:
        /*0016*/ 	.byte	0x2f, 0x74, 0x6d, 0x70, 0x2f, 0x63, 0x75, 0x74, 0x6c, 0x61, 0x73, 0x73, 0x5f, 0x73, 0x77, 0x65
        /*0026*/ 	.byte	0x65, 0x70, 0x5f, 0x73, 0x72, 0x63, 0x2f, 0x69, 0x6e, 0x63, 0x6c, 0x75, 0x64, 0x65, 0x2f, 0x63
        /*0036*/ 	.byte	0x75, 0x74, 0x65, 0x2f, 0x70, 0x6f, 0x69, 0x6e, 0x74, 0x65, 0x72, 0x5f, 0x66, 0x6c, 0x61, 0x67
        /*0046*/ 	.byte	0x67, 0x65, 0x64, 0x2e, 0x68, 0x70, 0x70, 0x00
	.type		__unnamed_1,@object
	.size		__unnamed_1,(__unnamed_2 - __unnamed_1)
__unnamed_1:
        /*004e*/ 	.byte	0x61, 0x75, 0x74, 0x6f, 0x20, 0x63, 0x75, 0x74, 0x65, 0x3a, 0x3a, 0x61, 0x73, 0x5f, 0x70, 0x6f
        /* <DEDUP_REMOVED lines=27> */
        /*020e*/ 	.byte	0x32, 0x30, 0x34, 0x38, 0x3e, 0x3e, 0x3e, 0x3e, 0x3e, 0x5d, 0x00
	.type		__unnamed_2,@object
	.size		__unnamed_2,(.L_1 - __unnamed_2)
__unnamed_2:
        /* <DEDUP_REMOVED lines=29> */
.L_1:


//--------------------- .nv.shared._ZN7cutlass13device_kernelINS_4fmha6kernel13FmhaKernelTmaINS1_10collective15FmhaMainloopTmaINS_10bfloat16_tEfN4cute5tupleIJNS7_1CILi64EEENS9_ILi128EEENS9_ILi256EEEEEENS4_14ResidualFusionEJEEENS4_15FmhaFwdEpilogueIS6_fNS8_IJSA_SC_SB_EEEEEJEEEEEvNT_6ParamsE --------------------------
	.section	.nv.shared._ZN7cutlass13device_kernelINS_4fmha6kernel13FmhaKernelTmaINS1_10collective15FmhaMainloopTmaINS_10bfloat16_tEfN4cute5tupleIJNS7_1CILi64EEENS9_ILi128EEENS9_ILi256EEEEEENS4_14ResidualFusionEJEEENS4_15FmhaFwdEpilogueIS6_fNS8_IJSA_SC_SB_EEEEEJEEEEEvNT_6ParamsE,"aw",@nobits
	.sectionflags	@""
	.align	16
	.zero		1024


//--------------------- .nv.shared.reserved.0     --------------------------
	.section	.nv.shared.reserved.0,"aw",@nobits
	.weak		__nv_reservedSMEM_offset_0_alias
	.size		__nv_reservedSMEM_offset_0_alias, 0, 0
	.other		__nv_reservedSMEM_offset_0_alias,@"STO_CUDA_RESERVED_SHARED STV_DEFAULT"
__nv_reservedSMEM_offset_0_alias:
	.zero		0


//--------------------- .nv.global                --------------------------
	.section	.nv.global,"aw",@nobits
.nv.global:
	.type		_ZN39_INTERNAL_0d862456_4_k_cu_62d9a557_31174cute1_E,@object
	.size		_ZN39_INTERNAL_0d862456_4_k_cu_62d9a557_31174cute1_E,(_ZN39_INTERNAL_0d862456_4_k_cu_62d9a557_31174cuda3std3__45__cpo6cbeginE - _ZN39_INTERNAL_0d862456_4_k_cu_62d9a557_31174cute1_E)
_ZN39_INTERNAL_0d862456_4_k_cu_62d9a557_31174cute1_E:
	.zero		1
	.type		_ZN39_INTERNAL_0d862456_4_k_cu_62d9a557_31174cuda3std3__45__cpo6cbeginE,@object
	.size		_ZN39_INTERNAL_0d862456_4_k_cu_62d9a557_31174cuda3std3__45__cpo6cbeginE,(_ZN39_INTERNAL_0d862456_4_k_cu_62d9a557_31174cuda3std3__48in_placeE - _ZN39_INTERNAL_0d862456_4_k_cu_62d9a557_31174cuda3std3__45__cpo6cbeginE)
_ZN39_INTERNAL_0d862456_4_k_cu_62d9a557_31174cuda3std3__45__cpo6cbeginE:
	.zero		1
	.type		_ZN39_INTERNAL_0d862456_4_k_cu_62d9a557_31174cuda3std3__48in_placeE,@object
	.size		_ZN39_INTERNAL_0d862456_4_k_cu_62d9a557_31174cuda3std3__48in_placeE,(_ZN39_INTERNAL_0d862456_4_k_cu_62d9a557_31174cuda3std6ranges3__45__cpo9iter_moveE - _ZN39_INTERNAL_0d862456_4_k_cu_62d9a557_31174cuda3std3__48in_placeE)
_ZN39_INTERNAL_0d862456_4_k_cu_62d9a557_31174cuda3std3__48in_placeE:
	.zero		1
	.type		_ZN39_INTERNAL_0d862456_4_k_cu_62d9a557_31174cuda3std6ranges3__45__cpo9iter_moveE,@object
	.size		_ZN39_INTERNAL_0d862456_4_k_cu_62d9a557_31174cuda3std6ranges3__45__cpo9iter_moveE,(_ZN39_INTERNAL_0d862456_4_k_cu_62d9a557_31174cuda3std3__45__cpo5beginE - _ZN39_INTERNAL_0d862456_4_k_cu_62d9a557_31174cuda3std6ranges3__45__cpo9iter_moveE)
_ZN39_INTERNAL_0d862456_4_k_cu_62d9a557_31174cuda3std6ranges3__45__cpo9iter_moveE:
	.zero		1
	.type		_ZN39_INTERNAL_0d862456_4_k_cu_62d9a557_31174cuda3std3__45__cpo5beginE,@object
	.size		_ZN39_INTERNAL_0d862456_4_k_cu_62d9a557_31174cuda3std3__45__cpo5beginE,(_ZN39_INTERNAL_0d862456_4_k_cu_62d9a557_31174cuda3std3__441_GLOBAL__N__0d862456_4_k_cu_62d9a557_31176ignoreE - _ZN39_INTERNAL_0d862456_4_k_cu_62d9a557_31174cuda3std3__45__cpo5beginE)
_ZN39_INTERNAL_0d862456_4_k_cu_62d9a557_31174cuda3std3__45__cpo5beginE:
	.zero		1
	.type		_ZN39_INTERNAL_0d862456_4_k_cu_62d9a557_31174cuda3std3__441_GLOBAL__N__0d862456_4_k_cu_62d9a557_31176ignoreE,@object
	.size		_ZN39_INTERNAL_0d862456_4_k_cu_62d9a557_31174cuda3std3__441_GLOBAL__N__0d862456_4_k_cu_62d9a557_31176ignoreE,(_ZN39_INTERNAL_0d862456_4_k_cu_62d9a557_31174cute7productE - _ZN39_INTERNAL_0d862456_4_k_cu_62d9a557_31174cuda3std3__441_GLOBAL__N__0d862456_4_k_cu_62d9a557_31176ignoreE)
_ZN39_INTERNAL_0d862456_4_k_cu_62d9a557_31174cuda3std3__441_GLOBAL__N__0d862456_4_k_cu_62d9a557_31176ignoreE:
	.zero		1
	.type		_ZN39_INTERNAL_0d862456_4_k_cu_62d9a557_31174cute7productE,@object
	.size		_ZN39_INTERNAL_0d862456_4_k_cu_62d9a557_31174cute7productE,(_ZN39_INTERNAL_0d862456_4_k_cu_62d9a557_31174cuda3std3__45__cpo3endE - _ZN39_INTERNAL_0d862456_4_k_cu_62d9a557_31174cute7productE)
_ZN39_INTERNAL_0d862456_4_k_cu_62d9a557_31174cute7productE:
	.zero		1
	.type		_ZN39_INTERNAL_0d862456_4_k_cu_62d9a557_31174cuda3std3__45__cpo3endE,@object
	.size		_ZN39_INTERNAL_0d862456_4_k_cu_62d9a557_31174cuda3std3__45__cpo3endE,(_ZN39_INTERNAL_0d862456_4_k_cu_62d9a557_31174cuda3std3__419piecewise_constructE - _ZN39_INTERNAL_0d862456_4_k_cu_62d9a557_31174cuda3std3__45__cpo3endE)
_ZN39_INTERNAL_0d862456_4_k_cu_62d9a557_31174cuda3std3__45__cpo3endE:
	.zero		1
	.type		_ZN39_INTERNAL_0d862456_4_k_cu_62d9a557_31174cuda3std3__419piecewise_constructE,@object
	.size		_ZN39_INTERNAL_0d862456_4_k_cu_62d9a557_31174cuda3std3__419piecewise_constructE,(_ZN39_INTERNAL_0d862456_4_k_cu_62d9a557_31174cuda3std3__45__cpo4cendE - _ZN39_INTERNAL_0d862456_4_k_cu_62d9a557_31174cuda3std3__419piecewise_constructE)
_ZN39_INTERNAL_0d862456_4_k_cu_62d9a557_31174cuda3std3__419piecewise_constructE:
	.zero		1
	.type		_ZN39_INTERNAL_0d862456_4_k_cu_62d9a557_31174cuda3std3__45__cpo4cendE,@object
	.size		_ZN39_INTERNAL_0d862456_4_k_cu_62d9a557_31174cuda3std3__45__cpo4cendE,(_ZN39_INTERNAL_0d862456_4_k_cu_62d9a557_31174cuda3std6ranges3__45__cpo4swapE - _ZN39_INTERNAL_0d862456_4_k_cu_62d9a557_31174cuda3std3__45__cpo4cendE)
_ZN39_INTERNAL_0d862456_4_k_cu_62d9a557_31174cuda3std3__45__cpo4cendE:
	.zero		1
	.type		_ZN39_INTERNAL_0d862456_4_k_cu_62d9a557_31174cuda3std6ranges3__45__cpo4swapE,@object
	.size		_ZN39_INTERNAL_0d862456_4_k_cu_62d9a557_31174cuda3std6ranges3__45__cpo4swapE,(.L_9 - _ZN39_INTERNAL_0d862456_4_k_cu_62d9a557_31174cuda3std6ranges3__45__cpo4swapE)
_ZN39_INTERNAL_0d862456_4_k_cu_62d9a557_31174cuda3std6ranges3__45__cpo4swapE:
	.zero		1
.L_9:


//--------------------- .nv.constant0._ZN7cutlass13device_kernelINS_4fmha6kernel13FmhaKernelTmaINS1_10collective15FmhaMainloopTmaINS_10bfloat16_tEfN4cute5tupleIJNS7_1CILi64EEENS9_ILi128EEENS9_ILi256EEEEEENS4_14ResidualFusionEJEEENS4_15FmhaFwdEpilogueIS6_fNS8_IJSA_SC_SB_EEEEEJEEEEEvNT_6ParamsE --------------------------
	.section	.nv.constant0._ZN7cutlass13device_kernelINS_4fmha6kernel13FmhaKernelTmaINS1_10collective15FmhaMainloopTmaINS_10bfloat16_tEfN4cute5tupleIJNS7_1CILi64EEENS9_ILi128EEENS9_ILi256EEEEEENS4_14ResidualFusionEJEEENS4_15FmhaFwdEpilogueIS6_fNS8_IJSA_SC_SB_EEEEEJEEEEEvNT_6ParamsE,"a",@progbits
	.sectionflags	@""
	.align	4
.nv.constant0._ZN7cutlass13device_kernelINS_4fmha6kernel13FmhaKernelTmaINS1_10collective15FmhaMainloopTmaINS_10bfloat16_tEfN4cute5tupleIJNS7_1CILi64EEENS9_ILi128EEENS9_ILi256EEEEEENS4_14ResidualFusionEJEEENS4_15FmhaFwdEpilogueIS6_fNS8_IJSA_SC_SB_EEEEEJEEEEEvNT_6ParamsE:
	.zero		2688


//--------------------- SYMBOLS --------------------------

	.type		.nv.reservedSmem.offset0,@object
	.size		.nv.reservedSmem.offset0,0x4
	.type		__assertfail,@function
